	.headerflags	@"EF_CUDA_TEXMODE_UNIFIED EF_CUDA_64BIT_ADDRESS EF_CUDA_ACCELERATORS EF_CUDA_SM90 EF_CUDA_VIRTUAL_SM(EF_CUDA_SM90)"
	.elftype	@"ET_EXEC"


//--------------------- .nv.info                  --------------------------
	.section	.nv.info,"",@"SHT_CUDA_INFO"
	.align	4


	//----- nvinfo : EIATTR_REGCOUNT
	.align		4
        /*0000*/ 	.byte	0x04, 0x2f
        /*0002*/ 	.short	(.L_2 - .L_1)
	.align		4
.L_1:
        /*0004*/ 	.word	index@(triton_poi_fused_cat_7)
        /*0008*/ 	.word	0x00000030


	//----- nvinfo : EIATTR_MIN_STACK_SIZE
	.align		4
.L_2:
        /*000c*/ 	.byte	0x04, 0x12
        /*000e*/ 	.short	(.L_4 - .L_3)
	.align		4
.L_3:
        /*0010*/ 	.word	index@(triton_poi_fused_cat_7)
        /*0014*/ 	.word	0x00000000


	//----- nvinfo : EIATTR_FRAME_SIZE
	.align		4
.L_4:
        /*0018*/ 	.byte	0x04, 0x11
        /*001a*/ 	.short	(.L_6 - .L_5)
	.align		4
.L_5:
        /*001c*/ 	.word	index@(triton_poi_fused_cat_7)
        /*0020*/ 	.word	0x00000000


	//----- nvinfo : EIATTR_MIN_STACK_SIZE
	.align		4
.L_6:
        /*0024*/ 	.byte	0x04, 0x12
        /*0026*/ 	.short	(.L_8 - .L_7)
	.align		4
.L_7:
        /*0028*/ 	.word	index@(triton_poi_fused_cat_7)
        /*002c*/ 	.word	0x00000000
.L_8:


//--------------------- .nv.info.triton_poi_fused_cat_7 --------------------------
	.section	.nv.info.triton_poi_fused_cat_7,"",@"SHT_CUDA_INFO"
	.sectionflags	@""
	.align	4


	//----- nvinfo : EIATTR_CUDA_API_VERSION
	.align		4
        /*0000*/ 	.byte	0x04, 0x37
        /*0002*/ 	.short	(.L_10 - .L_9)
.L_9:
        /*0004*/ 	.word	0x0000007c


	//----- nvinfo : EIATTR_KPARAM_INFO
	.align		4
.L_10:
        /*0008*/ 	.byte	0x04, 0x17
        /*000a*/ 	.short	(.L_12 - .L_11)
.L_11:
        /*000c*/ 	.word	0x00000000
        /*0010*/ 	.short	0x0003
        /*0012*/ 	.short	0x0018
        /*0014*/ 	.byte	0x00, 0xf0, 0x11, 0x00


	//----- nvinfo : EIATTR_KPARAM_INFO
	.align		4
.L_12:
        /*0018*/ 	.byte	0x04, 0x17
        /*001a*/ 	.short	(.L_14 - .L_13)
.L_13:
        /*001c*/ 	.word	0x00000000
        /*0020*/ 	.short	0x0002
        /*0022*/ 	.short	0x0010
        /*0024*/ 	.byte	0x00, 0xf4, 0x21, 0x00


	//----- nvinfo : EIATTR_KPARAM_INFO
	.align		4
.L_14:
        /*0028*/ 	.byte	0x04, 0x17
        /*002a*/ 	.short	(.L_16 - .L_15)
.L_15:
        /*002c*/ 	.word	0x00000000
        /*0030*/ 	.short	0x0001
        /*0032*/ 	.short	0x0008
        /*0034*/ 	.byte	0x00, 0xf4, 0x21, 0x00


	//----- nvinfo : EIATTR_KPARAM_INFO
	.align		4
.L_16:
        /*0038*/ 	.byte	0x04, 0x17
        /*003a*/ 	.short	(.L_18 - .L_17)
.L_17:
        /*003c*/ 	.word	0x00000000
        /*0040*/ 	.short	0x0000
        /*0042*/ 	.short	0x0000
        /*0044*/ 	.byte	0x00, 0xf4, 0x21, 0x00


	//----- nvinfo : EIATTR_SPARSE_MMA_MASK
	.align		4
.L_18:
        /*0048*/ 	.byte	0x03, 0x50
        /*004a*/ 	.short	0x0000


	//----- nvinfo : EIATTR_MAXREG_COUNT
	.align		4
        /*004c*/ 	.byte	0x03, 0x1b
        /*004e*/ 	.short	0x00ff


	//----- nvinfo : EIATTR_EXIT_INSTR_OFFSETS
	.align		4
        /*0050*/ 	.byte	0x04, 0x1c
        /*0052*/ 	.short	(.L_20 - .L_19)


	//   ....[0]....
.L_19:
        /*0054*/ 	.word	0x00003ea0


	//----- nvinfo : EIATTR_REQNTID
	.align		4
.L_20:
        /*0058*/ 	.byte	0x04, 0x10
        /*005a*/ 	.short	(.L_22 - .L_21)
.L_21:
        /*005c*/ 	.word	0x00000080
        /*0060*/ 	.word	0x00000001
        /*0064*/ 	.word	0x00000001


	//----- nvinfo : EIATTR_CRS_STACK_SIZE
	.align		4
.L_22:
        /*0068*/ 	.byte	0x04, 0x1e
        /*006a*/ 	.short	(.L_24 - .L_23)
.L_23:
        /*006c*/ 	.word	0x00000000


	//----- nvinfo : EIATTR_CBANK_PARAM_SIZE
	.align		4
.L_24:
        /*0070*/ 	.byte	0x03, 0x19
        /*0072*/ 	.short	0x001c


	//----- nvinfo : EIATTR_PARAM_CBANK
	.align		4
        /*0074*/ 	.byte	0x04, 0x0a
        /*0076*/ 	.short	(.L_26 - .L_25)
	.align		4
.L_25:
        /*0078*/ 	.word	index@(.nv.constant0.triton_poi_fused_cat_7)
        /*007c*/ 	.short	0x0210
        /*007e*/ 	.short	0x001c


	//----- nvinfo : EIATTR_SW_WAR
	.align		4
.L_26:
        /*0080*/ 	.byte	0x04, 0x36
        /*0082*/ 	.short	(.L_28 - .L_27)
.L_27:
        /*0084*/ 	.word	0x00000008
.L_28:


//--------------------- .nv.callgraph             --------------------------
	.section	.nv.callgraph,"",@"SHT_CUDA_CALLGRAPH"
	.align	4
	.sectionentsize	8
	.align		4
        /*0000*/ 	.word	0x00000000
	.align		4
        /*0004*/ 	.word	0xffffffff
	.align		4
        /*0008*/ 	.word	0x00000000
	.align		4
        /*000c*/ 	.word	0xfffffffe
	.align		4
        /*0010*/ 	.word	0x00000000
	.align		4
        /*0014*/ 	.word	0xfffffffd
	.align		4
        /*0018*/ 	.word	0x00000000
	.align		4
        /*001c*/ 	.word	0xfffffffc


//--------------------- .nv.constant4             --------------------------
	.section	.nv.constant4,"a",@progbits
	.align	8
	.align		8
.nv.constant4:
        /*0000*/ 	.dword	_$_str


//--------------------- .text.triton_poi_fused_cat_7 --------------------------
	.section	.text.triton_poi_fused_cat_7,"ax",@progbits
	.align	128
        .global         triton_poi_fused_cat_7
        .type           triton_poi_fused_cat_7,@function
        .size           triton_poi_fused_cat_7,(.L_x_81 - triton_poi_fused_cat_7)
        .other          triton_poi_fused_cat_7,@"STO_CUDA_ENTRY STV_DEFAULT"
triton_poi_fused_cat_7:
.text.triton_poi_fused_cat_7:
[----:B------:R-:W0:Y:S02]  /*0000*/  LDC R1, c[0x0][0x28] ;  /* 0x00000a00ff017b82 */ /* 0x000e240000000800 */
[----:B------:R-:W1:Y:S01]  /*0010*/  S2R R0, SR_TID.X ;  /* 0x0000000000007919 */ /* 0x000e620000002100 */
[----:B------:R-:W2:Y:S01]  /*0020*/  LDC.64 R14, c[0x0][0x210] ;  /* 0x00008400ff0e7b82 */ /* 0x000ea20000000a00 */
[----:B------:R-:W-:Y:S02]  /*0030*/  CS2R R16, SRZ ;  /* 0x0000000000107805 */ /* 0x000fe4000001ff00 */
[----:B------:R-:W-:Y:S01]  /*0040*/  CS2R R18, SRZ ;  /* 0x0000000000127805 */ /* 0x000fe2000001ff00 */
[----:B------:R-:W3:Y:S01]  /*0050*/  S2R R7, SR_CTAID.X ;  /* 0x0000000000077919 */ /* 0x000ee20000002500 */
[----:B------:R-:W-:Y:S01]  /*0060*/  ULDC.64 UR4, c[0x0][0x208] ;  /* 0x0000820000047ab9 */ /* 0x000fe20000000a00 */
[----:B-1----:R-:W-:-:S04]  /*0070*/  SHF.L.U32 R0, R0, 0x2, RZ ;  /* 0x0000000200007819 */ /* 0x002fc800000006ff */
[----:B------:R-:W-:-:S04]  /*0080*/  LOP3.LUT R0, R0, 0x1fc, RZ, 0xc0, !PT ;  /* 0x000001fc00007812 */ /* 0x000fc800078ec0ff */
[----:B---3--:R-:W-:-:S04]  /*0090*/  LEA R20, R7, R0, 0xa ;  /* 0x0000000007147211 */ /* 0x008fc800078e50ff */
[----:B------:R-:W-:-:S04]  /*00a0*/  SHF.R.S32.HI R3, RZ, 0x1f, R20 ;  /* 0x0000001fff037819 */ /* 0x000fc80000011414 */
[----:B------:R-:W-:-:S04]  /*00b0*/  LEA.HI R3, R3, R20, RZ, 0x7 ;  /* 0x0000001403037211 */ /* 0x000fc800078f38ff */
[----:B------:R-:W-:Y:S02]  /*00c0*/  LOP3.LUT R5, R3, 0xffffff80, RZ, 0xc0, !PT ;  /* 0xffffff8003057812 */ /* 0x000fe400078ec0ff */
[----:B------:R-:W-:Y:S02]  /*00d0*/  SHF.R.S32.HI R3, RZ, 0x7, R3 ;  /* 0x00000007ff037819 */ /* 0x000fe40000011403 */
[----:B------:R-:W-:-:S04]  /*00e0*/  IADD3 R10, R20, -R5, RZ ;  /* 0x80000005140a7210 */ /* 0x000fc80007ffe0ff */
[----:B------:R-:W-:Y:S02]  /*00f0*/  ISETP.GE.AND P0, PT, R10, 0x40, PT ;  /* 0x000000400a00780c */ /* 0x000fe40003f06270 */
[----:B------:R-:W-:-:S05]  /*0100*/  LEA R8, R3, R10, 0x6 ;  /* 0x0000000a03087211 */ /* 0x000fca00078e30ff */
[----:B--2---:R-:W-:-:S06]  /*0110*/  IMAD.WIDE R2, R8, 0x4, R14 ;  /* 0x0000000408027825 */ /* 0x004fcc00078e020e */
[----:B------:R-:W2:Y:S01]  /*0120*/  @!P0 LDG.E.EL.128 R16, desc[UR4][R2.64] ;  /* 0x0000000402108981 */ /* 0x000ea2000c2e1d00 */
[----:B------:R-:W-:Y:S02]  /*0130*/  SHF.R.S32.HI R5, RZ, 0x15, R7 ;  /* 0x00000015ff057819 */ /* 0x000fe40000011407 */
[----:B------:R-:W-:Y:S02]  /*0140*/  CS2R R6, SRZ ;  /* 0x0000000000067805 */ /* 0x000fe4000001ff00 */
[----:B------:R-:W-:-:S04]  /*0150*/  SGXT R5, R5, 0x1 ;  /* 0x000000010505781a */ /* 0x000fc80000000200 */
[----:B------:R-:W-:-:S04]  /*0160*/  LEA.HI R5, R5, R20, RZ, 0x7 ;  /* 0x0000001405057211 */ /* 0x000fc800078f38ff */
[----:B------:R-:W-:-:S04]  /*0170*/  IADD3 R5, R5, 0x200, RZ ;  /* 0x0000020005057810 */ /* 0x000fc80007ffe0ff */
[----:B------:R-:W-:-:S04]  /*0180*/  SHF.R.S32.HI R5, RZ, 0x7, R5 ;  /* 0x00000007ff057819 */ /* 0x000fc80000011405 */
[----:B------:R-:W-:Y:S02]  /*0190*/  LEA R9, R5, R10, 0x6 ;  /* 0x0000000a05097211 */ /* 0x000fe400078e30ff */
[----:B------:R-:W-:-:S03]  /*01a0*/  CS2R R4, SRZ ;  /* 0x0000000000047805 */ /* 0x000fc6000001ff00 */
[----:B------:R-:W-:-:S05]  /*01b0*/  IMAD.WIDE R14, R9, 0x4, R14 ;  /* 0x00000004090e7825 */ /* 0x000fca00078e020e */
[----:B------:R1:W3:Y:S01]  /*01c0*/  @!P0 LDG.E.EL.128 R4, desc[UR4][R14.64] ;  /* 0x000000040e048981 */ /* 0x0002e2000c2e1d00 */
[----:B------:R-:W-:Y:S01]  /*01d0*/  MOV R33, 0x3d39bf78 ;  /* 0x3d39bf7800217802 */ /* 0x000fe20000000f00 */
[----:B------:R-:W-:Y:S01]  /*01e0*/  BSSY B0, `(.L_x_0) ;  /* 0x0000090000007945 */ /* 0x000fe20003800000 */
[----:B--2---:R-:W-:Y:S02]  /*01f0*/  SEL R12, R17, RZ, !P0 ;  /* 0x000000ff110c7207 */ /* 0x004fe40004000000 */
[----:B------:R-:W-:Y:S02]  /*0200*/  SEL R16, R16, RZ, !P0 ;  /* 0x000000ff10107207 */ /* 0x000fe40004000000 */
[----:B------:R-:W-:Y:S01]  /*0210*/  SEL R2, R19, RZ, !P0 ;  /* 0x000000ff13027207 */ /* 0x000fe20004000000 */
[----:B------:R-:W-:Y:S01]  /*0220*/  FMUL R0, R12, 1.4426950216293334961 ;  /* 0x3fb8aa3b0c007820 */ /* 0x000fe20000400000 */
[----:B------:R-:W-:Y:S01]  /*0230*/  SEL R3, R18, RZ, !P0 ;  /* 0x000000ff12037207 */ /* 0x000fe20004000000 */
[----:B------:R-:W-:-:S02]  /*0240*/  FMUL R13, R16, 1.4426950216293334961 ;  /* 0x3fb8aa3b100d7820 */ /* 0x000fc40000400000 */
[----:B-1----:R-:W-:Y:S01]  /*0250*/  FMUL R15, R2, 1.4426950216293334961 ;  /* 0x3fb8aa3b020f7820 */ /* 0x002fe20000400000 */
[----:B------:R-:W-:Y:S01]  /*0260*/  FSETP.GEU.AND P2, PT, R0, -126, PT ;  /* 0xc2fc00000000780b */ /* 0x000fe20003f4e000 */
[----:B------:R-:W-:Y:S01]  /*0270*/  FMUL R17, R3, 1.4426950216293334961 ;  /* 0x3fb8aa3b03117820 */ /* 0x000fe20000400000 */
[----:B------:R-:W-:-:S04]  /*0280*/  FSETP.GEU.AND P1, PT, R13, -126, PT ;  /* 0xc2fc00000d00780b */ /* 0x000fc80003f2e000 */
[----:B------:R-:W-:-:S07]  /*0290*/  FSETP.GEU.AND P3, PT, R17, -126, PT ;  /* 0xc2fc00001100780b */ /* 0x000fce0003f6e000 */
[----:B------:R-:W-:Y:S02]  /*02a0*/  @!P2 FMUL R0, R0, 0.5 ;  /* 0x3f0000000000a820 */ /* 0x000fe40000400000 */
[----:B------:R-:W-:Y:S02]  /*02b0*/  @!P1 FMUL R13, R13, 0.5 ;  /* 0x3f0000000d0d9820 */ /* 0x000fe40000400000 */
[----:B------:R1:W2:Y:S02]  /*02c0*/  MUFU.EX2 R11, R0 ;  /* 0x00000000000b7308 */ /* 0x0002a40000000800 */
[----:B------:R-:W-:-:S06]  /*02d0*/  @!P3 FMUL R17, R17, 0.5 ;  /* 0x3f0000001111b820 */ /* 0x000fcc0000400000 */
[----:B------:R-:W4:Y:S01]  /*02e0*/  MUFU.EX2 R13, R13 ;  /* 0x0000000d000d7308 */ /* 0x000f220000000800 */
[----:B-1----:R-:W-:Y:S01]  /*02f0*/  HFMA2.MMA R0, -RZ, RZ, 1.625, 0 ;  /* 0x3e800000ff007435 */ /* 0x002fe200000001ff */
[----:B--2---:R-:W-:Y:S01]  /*0300*/  @!P2 FMUL R11, R11, R11 ;  /* 0x0000000b0b0ba220 */ /* 0x004fe20000400000 */
[----:B------:R-:W-:-:S03]  /*0310*/  FSETP.GEU.AND P2, PT, R15, -126, PT ;  /* 0xc2fc00000f00780b */ /* 0x000fc60003f4e000 */
[----:B------:R-:W-:Y:S01]  /*0320*/  FADD.FTZ.RZ R14, R11, 1 ;  /* 0x3f8000000b0e7421 */ /* 0x000fe2000001c000 */
[----:B----4-:R-:W-:-:S04]  /*0330*/  @!P1 FMUL R13, R13, R13 ;  /* 0x0000000d0d0d9220 */ /* 0x010fc80000400000 */
[----:B------:R-:W-:Y:S02]  /*0340*/  IADD3 R26, R14, -0x3f400000, RZ ;  /* 0xc0c000000e1a7810 */ /* 0x000fe40007ffe0ff */
[----:B------:R1:W2:Y:S02]  /*0350*/  MUFU.EX2 R14, R17 ;  /* 0x00000011000e7308 */ /* 0x0002a40000000800 */
[----:B------:R-:W-:Y:S01]  /*0360*/  LOP3.LUT R26, R26, 0xff800000, RZ, 0xc0, !PT ;  /* 0xff8000001a1a7812 */ /* 0x000fe200078ec0ff */
[----:B------:R-:W-:Y:S01]  /*0370*/  @!P2 FMUL R15, R15, 0.5 ;  /* 0x3f0000000f0fa820 */ /* 0x000fe20000400000 */
[C---:B------:R-:W-:Y:S02]  /*0380*/  ISETP.GE.U32.AND P5, PT, R13.reuse, 0x7f800000, PT ;  /* 0x7f8000000d00780c */ /* 0x040fe40003fa6070 */
[----:B------:R-:W-:Y:S02]  /*0390*/  IADD3 R19, -R26, 0x40800000, RZ ;  /* 0x408000001a137810 */ /* 0x000fe40007ffe1ff */
[----:B------:R-:W-:Y:S01]  /*03a0*/  IADD3 R24, R11, -R26, RZ ;  /* 0x8000001a0b187210 */ /* 0x000fe20007ffe0ff */
[----:B------:R-:W4:Y:S01]  /*03b0*/  MUFU.EX2 R15, R15 ;  /* 0x0000000f000f7308 */ /* 0x000f220000000800 */
[----:B-1----:R-:W-:Y:S01]  /*03c0*/  FADD.FTZ.RZ R17, R13, 1 ;  /* 0x3f8000000d117421 */ /* 0x002fe2000001c000 */
[----:B------:R-:W-:Y:S01]  /*03d0*/  FFMA.FTZ R19, R19, R0, -1 ;  /* 0xbf80000013137423 */ /* 0x000fe20000010000 */
[----:B------:R-:W-:-:S03]  /*03e0*/  I2FP.F32.S32 R26, R26 ;  /* 0x0000001a001a7245 */ /* 0x000fc60000201400 */
[----:B------:R-:W-:Y:S01]  /*03f0*/  FADD R24, R24, R19 ;  /* 0x0000001318187221 */ /* 0x000fe20000000000 */
[----:B------:R-:W-:Y:S01]  /*0400*/  IADD3 R17, R17, -0x3f400000, RZ ;  /* 0xc0c0000011117810 */ /* 0x000fe20007ffe0ff */
[----:B--2---:R-:W-:Y:S01]  /*0410*/  @!P3 FMUL R14, R14, R14 ;  /* 0x0000000e0e0eb220 */ /* 0x004fe20000400000 */
[----:B------:R-:W-:Y:S01]  /*0420*/  FMUL R26, R26, 1.1920928955078125e-07 ;  /* 0x340000001a1a7820 */ /* 0x000fe20000400000 */
[----:B------:R-:W-:Y:S01]  /*0430*/  FFMA.FTZ R19, R24, -R33, 0.10546888411045074463 ;  /* 0x3dd8001218137423 */ /* 0x000fe20000010821 */
[----:B------:R-:W-:Y:S01]  /*0440*/  LOP3.LUT R22, R17, 0xff800000, RZ, 0xc0, !PT ;  /* 0xff80000011167812 */ /* 0x000fe200078ec0ff */
[----:B------:R-:W-:Y:S02]  /*0450*/  FADD.FTZ.RZ R18, R14, 1 ;  /* 0x3f8000000e127421 */ /* 0x000fe4000001c000 */
[----:B------:R-:W-:Y:S01]  /*0460*/  FFMA.FTZ R19, R24, R19, -0.13229703903198242188 ;  /* 0xbe0778e018137423 */ /* 0x000fe20000010013 */
[----:B----4-:R-:W-:Y:S01]  /*0470*/  @!P2 FMUL R15, R15, R15 ;  /* 0x0000000f0f0fa220 */ /* 0x010fe20000400000 */
[----:B------:R-:W-:-:S02]  /*0480*/  IADD3 R17, -R22, 0x40800000, RZ ;  /* 0x4080000016117810 */ /* 0x000fc40007ffe1ff */
[C---:B------:R-:W-:Y:S01]  /*0490*/  FFMA.FTZ R19, R24.reuse, R19, 0.14491446316242218018 ;  /* 0x3e14647518137423 */ /* 0x040fe20000010013 */
[----:B------:R-:W-:Y:S01]  /*04a0*/  FADD.FTZ.RZ R23, R15, 1 ;  /* 0x3f8000000f177421 */ /* 0x000fe2000001c000 */
[----:B------:R-:W-:Y:S02]  /*04b0*/  IADD3 R18, R18, -0x3f400000, RZ ;  /* 0xc0c0000012127810 */ /* 0x000fe40007ffe0ff */
[C---:B------:R-:W-:Y:S01]  /*04c0*/  FFMA.FTZ R19, R24.reuse, R19, -0.16641564667224884033 ;  /* 0xbe2a68dd18137423 */ /* 0x040fe20000010013 */
[----:B------:R-:W-:Y:S02]  /*04d0*/  IADD3 R30, R13, -R22, RZ ;  /* 0x800000160d1e7210 */ /* 0x000fe40007ffe0ff */
[----:B------:R-:W-:Y:S01]  /*04e0*/  IADD3 R23, R23, -0x3f400000, RZ ;  /* 0xc0c0000017177810 */ /* 0x000fe20007ffe0ff */
[----:B------:R-:W-:Y:S01]  /*04f0*/  FFMA.FTZ R21, R24, R19, 0.19988867640495300293 ;  /* 0x3e4caf9e18157423 */ /* 0x000fe20000010013 */
[----:B------:R-:W-:Y:S01]  /*0500*/  FFMA.FTZ R19, R17, R0, -1 ;  /* 0xbf80000011137423 */ /* 0x000fe20000010000 */
[----:B------:R-:W-:-:S02]  /*0510*/  LOP3.LUT R17, R18, 0xff800000, RZ, 0xc0, !PT ;  /* 0xff80000012117812 */ /* 0x000fc400078ec0ff */
[----:B------:R-:W-:Y:S01]  /*0520*/  FFMA.FTZ R21, R24, R21, -0.25000196695327758789 ;  /* 0xbe80004218157423 */ /* 0x000fe20000010015 */
[----:B------:R-:W-:Y:S01]  /*0530*/  LOP3.LUT R28, R23, 0xff800000, RZ, 0xc0, !PT ;  /* 0xff800000171c7812 */ /* 0x000fe200078ec0ff */
[----:B------:R-:W-:Y:S01]  /*0540*/  FADD R30, R30, R19 ;  /* 0x000000131e1e7221 */ /* 0x000fe20000000000 */
[----:B------:R-:W-:Y:S01]  /*0550*/  IADD3 R19, -R17, 0x40800000, RZ ;  /* 0x4080000011137810 */ /* 0x000fe20007ffe1ff */
[C---:B------:R-:W-:Y:S01]  /*0560*/  FFMA.FTZ R21, R24.reuse, R21, 0.33333510160446166992 ;  /* 0x3eaaaae618157423 */ /* 0x040fe20000010015 */
[----:B------:R-:W-:Y:S02]  /*0570*/  IADD3 R23, -R28, 0x40800000, RZ ;  /* 0x408000001c177810 */ /* 0x000fe40007ffe1ff */
[----:B------:R-:W-:Y:S01]  /*0580*/  IADD3 R34, R14, -R17, RZ ;  /* 0x800000110e227210 */ /* 0x000fe20007ffe0ff */
[C---:B------:R-:W-:Y:S01]  /*0590*/  FFMA.FTZ R21, R24.reuse, R21, -0.5 ;  /* 0xbf00000018157423 */ /* 0x040fe20000010015 */
[----:B------:R-:W-:Y:S01]  /*05a0*/  IADD3 R32, R15, -R28, RZ ;  /* 0x8000001c0f207210 */ /* 0x000fe20007ffe0ff */
[-C--:B------:R-:W-:Y:S01]  /*05b0*/  FFMA.FTZ R19, R19, R0.reuse, -1 ;  /* 0xbf80000013137423 */ /* 0x080fe20000010000 */
[----:B------:R-:W-:Y:S01]  /*05c0*/  FFMA.FTZ R23, R23, R0, -1 ;  /* 0xbf80000017177423 */ /* 0x000fe20000010000 */
[----:B------:R-:W-:Y:S01]  /*05d0*/  FMUL R21, R24, R21 ;  /* 0x0000001518157220 */ /* 0x000fe20000400000 */
[----:B---3--:R-:W-:Y:S01]  /*05e0*/  SEL R18, R4, RZ, !P0 ;  /* 0x000000ff04127207 */ /* 0x008fe20004000000 */
[----:B------:R-:W-:Y:S01]  /*05f0*/  FADD R34, R34, R19 ;  /* 0x0000001322227221 */ /* 0x000fe20000000000 */
[----:B------:R-:W-:Y:S01]  /*0600*/  FADD R32, R32, R23 ;  /* 0x0000001720207221 */ /* 0x000fe20000000000 */
[----:B------:R-:W-:Y:S01]  /*0610*/  FFMA.FTZ R23, R24, R21, R24 ;  /* 0x0000001518177223 */ /* 0x000fe20000010018 */
[----:B------:R-:W-:Y:S01]  /*0620*/  SEL R24, R7, RZ, !P0 ;  /* 0x000000ff07187207 */ /* 0x000fe20004000000 */
[-C--:B------:R-:W-:Y:S01]  /*0630*/  FFMA.FTZ R7, R34, -R33.reuse, 0.10546888411045074463 ;  /* 0x3dd8001222077423 */ /* 0x080fe20000010821 */
[----:B------:R-:W-:Y:S01]  /*0640*/  FFMA.FTZ R27, R32, -R33, 0.10546888411045074463 ;  /* 0x3dd80012201b7423 */ /* 0x000fe20000010821 */
[----:B------:R-:W-:Y:S01]  /*0650*/  SEL R19, R5, RZ, !P0 ;  /* 0x000000ff05137207 */ /* 0x000fe20004000000 */
[----:B------:R-:W-:Y:S01]  /*0660*/  FMUL R4, R18, 1.4426950216293334961 ;  /* 0x3fb8aa3b12047820 */ /* 0x000fe20000400000 */
[----:B------:R-:W-:Y:S01]  /*0670*/  FFMA.FTZ R7, R34, R7, -0.13229703903198242188 ;  /* 0xbe0778e022077423 */ /* 0x000fe20000010007 */
[----:B------:R-:W-:Y:S01]  /*0680*/  FFMA.FTZ R27, R32, R27, -0.13229703903198242188 ;  /* 0xbe0778e0201b7423 */ /* 0x000fe2000001001b */
[----:B------:R-:W-:Y:S01]  /*0690*/  SEL R21, R6, RZ, !P0 ;  /* 0x000000ff06157207 */ /* 0x000fe20004000000 */
[----:B------:R-:W-:Y:S01]  /*06a0*/  FMUL R5, R19, 1.4426950216293334961 ;  /* 0x3fb8aa3b13057820 */ /* 0x000fe20000400000 */
[----:B------:R-:W-:Y:S01]  /*06b0*/  FFMA.FTZ R7, R34, R7, 0.14491446316242218018 ;  /* 0x3e14647522077423 */ /* 0x000fe20000010007 */
[----:B------:R-:W-:Y:S01]  /*06c0*/  FFMA.FTZ R29, R32, R27, 0.14491446316242218018 ;  /* 0x3e146475201d7423 */ /* 0x000fe2000001001b */
[----:B------:R-:W-:Y:S01]  /*06d0*/  FMUL R25, R24, 1.4426950216293334961 ;  /* 0x3fb8aa3b18197820 */ /* 0x000fe20000400000 */
[----:B------:R-:W-:Y:S01]  /*06e0*/  FMUL R6, R21, 1.4426950216293334961 ;  /* 0x3fb8aa3b15067820 */ /* 0x000fe20000400000 */
[----:B------:R-:W-:Y:S01]  /*06f0*/  FFMA.FTZ R27, R34, R7, -0.16641564667224884033 ;  /* 0xbe2a68dd221b7423 */ /* 0x000fe20000010007 */
[----:B------:R-:W-:Y:S01]  /*0700*/  FFMA.FTZ R7, R30, -R33, 0.10546888411045074463 ;  /* 0x3dd800121e077423 */ /* 0x000fe20000010821 */
[----:B------:R-:W-:Y:S01]  /*0710*/  FSETP.GEU.AND P1, PT, R4, -126, PT ;  /* 0xc2fc00000400780b */ /* 0x000fe20003f2e000 */
[----:B------:R-:W-:Y:S01]  /*0720*/  FFMA.FTZ R29, R32, R29, -0.16641564667224884033 ;  /* 0xbe2a68dd201d7423 */ /* 0x000fe2000001001d */
[----:B------:R-:W-:Y:S01]  /*0730*/  FFMA.FTZ R27, R34, R27, 0.19988867640495300293 ;  /* 0x3e4caf9e221b7423 */ /* 0x000fe2000001001b */
[----:B------:R-:W-:Y:S01]  /*0740*/  FSETP.GEU.AND P2, PT, R5, -126, PT ;  /* 0xc2fc00000500780b */ /* 0x000fe20003f4e000 */
[----:B------:R-:W-:Y:S01]  /*0750*/  FFMA.FTZ R7, R30, R7, -0.13229703903198242188 ;  /* 0xbe0778e01e077423 */ /* 0x000fe20000010007 */
[----:B------:R-:W-:Y:S01]  /*0760*/  FSETP.GEU.AND P3, PT, R6, -126, PT ;  /* 0xc2fc00000600780b */ /* 0x000fe20003f6e000 */
[----:B------:R-:W-:Y:S01]  /*0770*/  FFMA.FTZ R27, R34, R27, -0.25000196695327758789 ;  /* 0xbe800042221b7423 */ /* 0x000fe2000001001b */
[----:B------:R-:W-:Y:S01]  /*0780*/  FSETP.GEU.AND P4, PT, R25, -126, PT ;  /* 0xc2fc00001900780b */ /* 0x000fe20003f8e000 */
[----:B------:R-:W-:Y:S01]  /*0790*/  FFMA.FTZ R7, R30, R7, 0.14491446316242218018 ;  /* 0x3e1464751e077423 */ /* 0x000fe20000010007 */
[----:B------:R-:W-:Y:S01]  /*07a0*/  FFMA.FTZ R29, R32, R29, 0.19988867640495300293 ;  /* 0x3e4caf9e201d7423 */ /* 0x000fe2000001001d */
[----:B------:R-:W-:Y:S01]  /*07b0*/  FFMA.FTZ R27, R34, R27, 0.33333510160446166992 ;  /* 0x3eaaaae6221b7423 */ /* 0x000fe2000001001b */
[----:B------:R-:W-:Y:S01]  /*07c0*/  I2FP.F32.S32 R28, R28 ;  /* 0x0000001c001c7245 */ /* 0x000fe20000201400 */
[----:B------:R-:W-:Y:S01]  /*07d0*/  FFMA.FTZ R7, R30, R7, -0.16641564667224884033 ;  /* 0xbe2a68dd1e077423 */ /* 0x000fe20000010007 */
[----:B------:R-:W-:Y:S01]  /*07e0*/  @!P1 FMUL R4, R4, 0.5 ;  /* 0x3f00000004049820 */ /* 0x000fe20000400000 */
[----:B------:R-:W-:Y:S01]  /*07f0*/  FFMA.FTZ R27, R34, R27, -0.5 ;  /* 0xbf000000221b7423 */ /* 0x000fe2000001001b */
[----:B------:R-:W-:Y:S01]  /*0800*/  FFMA.FTZ R29, R32, R29, -0.25000196695327758789 ;  /* 0xbe800042201d7423 */ /* 0x000fe2000001001d */
[----:B------:R-:W-:Y:S01]  /*0810*/  @!P2 FMUL R5, R5, 0.5 ;  /* 0x3f0000000505a820 */ /* 0x000fe20000400000 */
[----:B------:R-:W-:Y:S01]  /*0820*/  FFMA.FTZ R7, R30, R7, 0.19988867640495300293 ;  /* 0x3e4caf9e1e077423 */ /* 0x000fe20000010007 */
[----:B------:R-:W-:Y:S01]  /*0830*/  FMUL R27, R34, R27 ;  /* 0x0000001b221b7220 */ /* 0x000fe20000400000 */
[----:B------:R-:W-:Y:S01]  /*0840*/  @!P3 FMUL R6, R6, 0.5 ;  /* 0x3f0000000606b820 */ /* 0x000fe20000400000 */
[----:B------:R-:W-:Y:S01]  /*0850*/  @!P4 FMUL R25, R25, 0.5 ;  /* 0x3f0000001919c820 */ /* 0x000fe20000400000 */
[----:B------:R-:W-:Y:S01]  /*0860*/  FFMA.FTZ R7, R30, R7, -0.25000196695327758789 ;  /* 0xbe8000421e077423 */ /* 0x000fe20000010007 */
[----:B------:R-:W-:Y:S01]  /*0870*/  FFMA.FTZ R34, R34, R27, R34 ;  /* 0x0000001b22227223 */ /* 0x000fe20000010022 */
[----:B------:R-:W-:Y:S01]  /*0880*/  I2FP.F32.S32 R27, R17 ;  /* 0x00000011001b7245 */ /* 0x000fe20000201400 */
[----:B------:R-:W1:Y:S01]  /*0890*/  MUFU.EX2 R4, R4 ;  /* 0x0000000400047308 */ /* 0x000e620000000800 */
[----:B------:R-:W-:Y:S01]  /*08a0*/  FFMA.FTZ R29, R32, R29, 0.33333510160446166992 ;  /* 0x3eaaaae6201d7423 */ /* 0x000fe2000001001d */
[----:B------:R-:W-:Y:S01]  /*08b0*/  FFMA.FTZ R7, R30, R7, 0.33333510160446166992 ;  /* 0x3eaaaae61e077423 */ /* 0x000fe20000010007 */
[----:B------:R-:W-:Y:S01]  /*08c0*/  I2FP.F32.S32 R22, R22 ;  /* 0x0000001600167245 */ /* 0x000fe20000201400 */
[----:B------:R-:W-:Y:S01]  /*08d0*/  FMUL R28, R28, 1.1920928955078125e-07 ;  /* 0x340000001c1c7820 */ /* 0x000fe20000400000 */
[----:B------:R-:W-:Y:S01]  /*08e0*/  FFMA.FTZ R29, R32, R29, -0.5 ;  /* 0xbf000000201d7423 */ /* 0x000fe2000001001d */
[----:B------:R-:W-:Y:S01]  /*08f0*/  FFMA.FTZ R7, R30, R7, -0.5 ;  /* 0xbf0000001e077423 */ /* 0x000fe20000010007 */
[----:B------:R-:W-:Y:S01]  /*0900*/  FFMA.FTZ R23, R26, 0.69314718246459960938, R23 ;  /* 0x3f3172181a177823 */ /* 0x000fe20000010017 */
[----:B------:R-:W2:Y:S01]  /*0910*/  MUFU.EX2 R5, R5 ;  /* 0x0000000500057308 */ /* 0x000ea20000000800 */
[----:B------:R-:W-:Y:S01]  /*0920*/  FMUL R29, R32, R29 ;  /* 0x0000001d201d7220 */ /* 0x000fe20000400000 */
[----:B------:R-:W-:Y:S01]  /*0930*/  FMUL R7, R30, R7 ;  /* 0x000000071e077220 */ /* 0x000fe20000400000 */
[----:B------:R-:W-:-:S02]  /*0940*/  FMUL R22, R22, 1.1920928955078125e-07 ;  /* 0x3400000016167820 */ /* 0x000fc40000400000 */
[----:B------:R-:W-:Y:S01]  /*0950*/  FFMA.FTZ R31, R32, R29, R32 ;  /* 0x0000001d201f7223 */ /* 0x000fe20000010020 */
[----:B------:R-:W-:Y:S01]  /*0960*/  FMUL R29, R27, 1.1920928955078125e-07 ;  /* 0x340000001b1d7820 */ /* 0x000fe20000400000 */
[----:B------:R-:W-:Y:S01]  /*0970*/  FFMA.FTZ R27, R30, R7, R30 ;  /* 0x000000071e1b7223 */ /* 0x000fe2000001001e */
[----:B------:R-:W3:Y:S01]  /*0980*/  MUFU.EX2 R6, R6 ;  /* 0x0000000600067308 */ /* 0x000ee20000000800 */
[----:B-1----:R-:W-:Y:S01]  /*0990*/  @!P1 FMUL R4, R4, R4 ;  /* 0x0000000404049220 */ /* 0x002fe20000400000 */
[----:B------:R-:W-:Y:S01]  /*09a0*/  FFMA.FTZ R26, R29, 0.69314718246459960938, R34 ;  /* 0x3f3172181d1a7823 */ /* 0x000fe20000010022 */
[----:B------:R-:W-:Y:S01]  /*09b0*/  FFMA.FTZ R7, R28, 0.69314718246459960938, R31 ;  /* 0x3f3172181c077823 */ /* 0x000fe2000001001f */
[----:B------:R-:W-:Y:S01]  /*09c0*/  ISETP.GE.U32.AND P1, PT, R11, 0x7f800000, PT ;  /* 0x7f8000000b00780c */ /* 0x000fe20003f26070 */
[----:B------:R-:W-:Y:S01]  /*09d0*/  FADD.FTZ.RZ R28, R4, 1 ;  /* 0x3f800000041c7421 */ /* 0x000fe2000001c000 */
[----:B--2---:R-:W-:Y:S02]  /*09e0*/  @!P2 FMUL R5, R5, R5 ;  /* 0x000000050505a220 */ /* 0x004fe40000400000 */
[----:B------:R1:W2:Y:S01]  /*09f0*/  MUFU.EX2 R17, R25 ;  /* 0x0000001900117308 */ /* 0x0002a20000000800 */
[----:B------:R-:W-:Y:S01]  /*0a00*/  ISETP.GE.U32.AND P2, PT, R14, 0x7f800000, PT ;  /* 0x7f8000000e00780c */ /* 0x000fe20003f46070 */
[----:B------:R-:W-:Y:S01]  /*0a10*/  FADD.FTZ.RZ R29, R5, 1 ;  /* 0x3f800000051d7421 */ /* 0x000fe2000001c000 */
[----:B---3--:R-:W-:Y:S01]  /*0a20*/  @!P3 FMUL R6, R6, R6 ;  /* 0x000000060606b220 */ /* 0x008fe20000400000 */
[----:B------:R-:W-:Y:S01]  /*0a30*/  ISETP.GE.U32.AND P3, PT, R15, 0x7f800000, PT ;  /* 0x7f8000000f00780c */ /* 0x000fe20003f66070 */
[----:B-1----:R-:W-:-:S02]  /*0a40*/  FFMA.FTZ R25, R22, 0.69314718246459960938, R27 ;  /* 0x3f31721816197823 */ /* 0x002fc4000001001b */
[----:B------:R-:W-:Y:S01]  /*0a50*/  FADD.FTZ.RZ R30, R6, 1 ;  /* 0x3f800000061e7421 */ /* 0x000fe2000001c000 */
[----:B--2---:R-:W-:-:S04]  /*0a60*/  @!P4 FMUL R17, R17, R17 ;  /* 0x000000111111c220 */ /* 0x004fc80000400000 */
[----:B------:R-:W-:Y:S01]  /*0a70*/  FADD.FTZ.RZ R31, R17, 1 ;  /* 0x3f800000111f7421 */ /* 0x000fe2000001c000 */
[----:B------:R-:W-:Y:S06]  /*0a80*/  @!P5 BRA `(.L_x_1) ;  /* 0x000000000014d947 */ /* 0x000fec0003800000 */
[C---:B------:R-:W-:Y:S02]  /*0a90*/  ISETP.GE.AND P4, PT, R13.reuse, -0x407fffff, PT ;  /* 0xbf8000010d00780c */ /* 0x040fe40003f86270 */
[----:B------:R-:W-:-:S11]  /*0aa0*/  FSETP.NEU.AND P5, PT, R13, RZ, PT ;  /* 0x000000ff0d00720b */ /* 0x000fd60003fad000 */
[----:B------:R-:W-:-:S05]  /*0ab0*/  @P4 MOV R22, 0x7f800000 ;  /* 0x7f80000000164802 */ /* 0x000fca0000000f00 */
[----:B------:R-:W-:-:S05]  /*0ac0*/  @P4 FFMA.FTZ R25, R13, R22, +INF ;  /* 0x7f8000000d194423 */ /* 0x000fca0000010016 */
[----:B------:R-:W-:-:S07]  /*0ad0*/  FSEL R25, R25, -RZ, P5 ;  /* 0x800000ff19197208 */ /* 0x000fce0002800000 */
.L_x_1:
[----:B------:R-:W-:Y:S05]  /*0ae0*/  BSYNC B0 ;  /* 0x0000000000007941 */ /* 0x000fea0003800000 */
.L_x_0:
[----:B------:R-:W-:Y:S04]  /*0af0*/  BSSY B0, `(.L_x_2) ;  /* 0x0000007000007945 */ /* 0x000fe80003800000 */
[----:B------:R-:W-:Y:S05]  /*0b00*/  @!P1 BRA `(.L_x_3) ;  /* 0x0000000000149947 */ /* 0x000fea0003800000 */
[C---:B------:R-:W-:Y:S02]  /*0b10*/  ISETP.GE.AND P1, PT, R11.reuse, -0x407fffff, PT ;  /* 0xbf8000010b00780c */ /* 0x040fe40003f26270 */
[----:B------:R-:W-:-:S11]  /*0b20*/  FSETP.NEU.AND P4, PT, R11, RZ, PT ;  /* 0x000000ff0b00720b */ /* 0x000fd60003f8d000 */
[----:B------:R-:W-:-:S05]  /*0b30*/  @P1 MOV R22, 0x7f800000 ;  /* 0x7f80000000161802 */ /* 0x000fca0000000f00 */
[----:B------:R-:W-:-:S05]  /*0b40*/  @P1 FFMA.FTZ R23, R11, R22, +INF ;  /* 0x7f8000000b171423 */ /* 0x000fca0000010016 */
[----:B------:R-:W-:-:S07]  /*0b50*/  FSEL R23, R23, -RZ, P4 ;  /* 0x800000ff17177208 */ /* 0x000fce0002000000 */
.L_x_3:
[----:B------:R-:W-:Y:S05]  /*0b60*/  BSYNC B0 ;  /* 0x0000000000007941 */ /* 0x000fea0003800000 */
.L_x_2:
[----:B------:R-:W-:Y:S04]  /*0b70*/  BSSY B0, `(.L_x_4) ;  /* 0x0000007000007945 */ /* 0x000fe80003800000 */
[----:B------:R-:W-:Y:S05]  /*0b80*/  @!P2 BRA `(.L_x_5) ;  /* 0x000000000014a947 */ /* 0x000fea0003800000 */
[C---:B------:R-:W-:Y:S02]  /*0b90*/  ISETP.GE.AND P1, PT, R14.reuse, -0x407fffff, PT ;  /* 0xbf8000010e00780c */ /* 0x040fe40003f26270 */
[----:B------:R-:W-:-:S11]  /*0ba0*/  FSETP.NEU.AND P2, PT, R14, RZ, PT ;  /* 0x000000ff0e00720b */ /* 0x000fd60003f4d000 */
[----:B------:R-:W-:-:S05]  /*0bb0*/  @P1 MOV R11, 0x7f800000 ;  /* 0x7f800000000b1802 */ /* 0x000fca0000000f00 */
[----:B------:R-:W-:-:S05]  /*0bc0*/  @P1 FFMA.FTZ R26, R14, R11, +INF ;  /* 0x7f8000000e1a1423 */ /* 0x000fca000001000b */
[----:B------:R-:W-:-:S07]  /*0bd0*/  FSEL R26, R26, -RZ, P2 ;  /* 0x800000ff1a1a7208 */ /* 0x000fce0001000000 */
.L_x_5:
[----:B------:R-:W-:Y:S05]  /*0be0*/  BSYNC B0 ;  /* 0x0000000000007941 */ /* 0x000fea0003800000 */
.L_x_4:
[----:B------:R-:W-:Y:S04]  /*0bf0*/  BSSY B0, `(.L_x_6) ;  /* 0x0000007000007945 */ /* 0x000fe80003800000 */
[----:B------:R-:W-:Y:S05]  /*0c00*/  @!P3 BRA `(.L_x_7) ;  /* 0x000000000014b947 */ /* 0x000fea0003800000 */
[C---:B------:R-:W-:Y:S02]  /*0c10*/  ISETP.GE.AND P1, PT, R15.reuse, -0x407fffff, PT ;  /* 0xbf8000010f00780c */ /* 0x040fe40003f26270 */
[----:B------:R-:W-:-:S11]  /*0c20*/  FSETP.NEU.AND P2, PT, R15, RZ, PT ;  /* 0x000000ff0f00720b */ /* 0x000fd60003f4d000 */
[----:B------:R-:W-:-:S05]  /*0c30*/  @P1 MOV R14, 0x7f800000 ;  /* 0x7f800000000e1802 */ /* 0x000fca0000000f00 */
[----:B------:R-:W-:-:S05]  /*0c40*/  @P1 FFMA.FTZ R7, R15, R14, +INF ;  /* 0x7f8000000f071423 */ /* 0x000fca000001000e */
[----:B------:R-:W-:-:S07]  /*0c50*/  FSEL R7, R7, -RZ, P2 ;  /* 0x800000ff07077208 */ /* 0x000fce0001000000 */
.L_x_7:
[----:B------:R-:W-:Y:S05]  /*0c60*/  BSYNC B0 ;  /* 0x0000000000007941 */ /* 0x000fea0003800000 */
.L_x_6:
[----:B------:R-:W-:Y:S01]  /*0c70*/  IADD3 R11, R28, -0x3f400000, RZ ;  /* 0xc0c000001c0b7810 */ /* 0x000fe20007ffe0ff */
[----:B------:R-:W-:Y:S01]  /*0c80*/  BSSY B0, `(.L_x_8) ;  /* 0x0000057000007945 */ /* 0x000fe20003800000 */
[----:B------:R-:W-:Y:S02]  /*0c90*/  IADD3 R14, R29, -0x3f400000, RZ ;  /* 0xc0c000001d0e7810 */ /* 0x000fe40007ffe0ff */
[----:B------:R-:W-:Y:S02]  /*0ca0*/  IADD3 R13, R30, -0x3f400000, RZ ;  /* 0xc0c000001e0d7810 */ /* 0x000fe40007ffe0ff */
[----:B------:R-:W-:Y:S02]  /*0cb0*/  IADD3 R22, R31, -0x3f400000, RZ ;  /* 0xc0c000001f167810 */ /* 0x000fe40007ffe0ff */
[----:B------:R-:W-:Y:S02]  /*0cc0*/  LOP3.LUT R11, R11, 0xff800000, RZ, 0xc0, !PT ;  /* 0xff8000000b0b7812 */ /* 0x000fe400078ec0ff */
[----:B------:R-:W-:-:S02]  /*0cd0*/  LOP3.LUT R14, R14, 0xff800000, RZ, 0xc0, !PT ;  /* 0xff8000000e0e7812 */ /* 0x000fc400078ec0ff */
[----:B------:R-:W-:Y:S02]  /*0ce0*/  LOP3.LUT R13, R13, 0xff800000, RZ, 0xc0, !PT ;  /* 0xff8000000d0d7812 */ /* 0x000fe400078ec0ff */
[----:B------:R-:W-:Y:S02]  /*0cf0*/  LOP3.LUT R22, R22, 0xff800000, RZ, 0xc0, !PT ;  /* 0xff80000016167812 */ /* 0x000fe400078ec0ff */
[----:B------:R-:W-:Y:S02]  /*0d00*/  IADD3 R27, -R11, 0x40800000, RZ ;  /* 0x408000000b1b7810 */ /* 0x000fe40007ffe1ff */
[----:B------:R-:W-:Y:S02]  /*0d10*/  IADD3 R29, -R14, 0x40800000, RZ ;  /* 0x408000000e1d7810 */ /* 0x000fe40007ffe1ff */
[----:B------:R-:W-:Y:S01]  /*0d20*/  IADD3 R31, -R13, 0x40800000, RZ ;  /* 0x408000000d1f7810 */ /* 0x000fe20007ffe1ff */
[-C--:B------:R-:W-:Y:S01]  /*0d30*/  FFMA.FTZ R28, R27, R0.reuse, -1 ;  /* 0xbf8000001b1c7423 */ /* 0x080fe20000010000 */
[----:B------:R-:W-:Y:S01]  /*0d40*/  IADD3 R35, -R22, 0x40800000, RZ ;  /* 0x4080000016237810 */ /* 0x000fe20007ffe1ff */
[-C--:B------:R-:W-:Y:S01]  /*0d50*/  FFMA.FTZ R29, R29, R0.reuse, -1 ;  /* 0xbf8000001d1d7423 */ /* 0x080fe20000010000 */
[----:B------:R-:W-:Y:S01]  /*0d60*/  IADD3 R15, R4, -R11, RZ ;  /* 0x8000000b040f7210 */ /* 0x000fe20007ffe0ff */
[-C--:B------:R-:W-:Y:S01]  /*0d70*/  FFMA.FTZ R31, R31, R0.reuse, -1 ;  /* 0xbf8000001f1f7423 */ /* 0x080fe20000010000 */
[----:B------:R-:W-:Y:S01]  /*0d80*/  IADD3 R32, R5, -R14, RZ ;  /* 0x8000000e05207210 */ /* 0x000fe20007ffe0ff */
[----:B------:R-:W-:Y:S01]  /*0d90*/  FFMA.FTZ R35, R35, R0, -1 ;  /* 0xbf80000023237423 */ /* 0x000fe20000010000 */
[----:B------:R-:W-:Y:S01]  /*0da0*/  IADD3 R30, R6, -R13, RZ ;  /* 0x8000000d061e7210 */ /* 0x000fe20007ffe0ff */
[----:B------:R-:W-:Y:S01]  /*0db0*/  FADD R0, R15, R28 ;  /* 0x0000001c0f007221 */ /* 0x000fe20000000000 */
[----:B------:R-:W-:Y:S01]  /*0dc0*/  IADD3 R34, R17, -R22, RZ ;  /* 0x8000001611227210 */ /* 0x000fe20007ffe0ff */
[----:B------:R-:W-:Y:S01]  /*0dd0*/  FADD R32, R32, R29 ;  /* 0x0000001d20207221 */ /* 0x000fe20000000000 */
[----:B------:R-:W-:Y:S01]  /*0de0*/  ISETP.GE.U32.AND P5, PT, R4, 0x7f800000, PT ;  /* 0x7f8000000400780c */ /* 0x000fe20003fa6070 */
[----:B------:R-:W-:Y:S01]  /*0df0*/  FADD R30, R30, R31 ;  /* 0x0000001f1e1e7221 */ /* 0x000fe20000000000 */
[-C--:B------:R-:W-:Y:S01]  /*0e00*/  FFMA.FTZ R15, R0, -R33.reuse, 0.10546888411045074463 ;  /* 0x3dd80012000f7423 */ /* 0x080fe20000010821 */
[----:B------:R-:W-:Y:S01]  /*0e10*/  FADD R28, R34, R35 ;  /* 0x00000023221c7221 */ /* 0x000fe20000000000 */
[-C--:B------:R-:W-:Y:S01]  /*0e20*/  FFMA.FTZ R27, R32, -R33.reuse, 0.10546888411045074463 ;  /* 0x3dd80012201b7423 */ /* 0x080fe20000010821 */
[----:B------:R-:W-:Y:S01]  /*0e30*/  FFMA.FTZ R29, R30, -R33, 0.10546888411045074463 ;  /* 0x3dd800121e1d7423 */ /* 0x000fe20000010821 */
[----:B------:R-:W-:Y:S01]  /*0e40*/  FFMA.FTZ R15, R0, R15, -0.13229703903198242188 ;  /* 0xbe0778e0000f7423 */ /* 0x000fe2000001000f */
[----:B------:R-:W-:Y:S01]  /*0e50*/  FFMA.FTZ R31, R28, -R33, 0.10546888411045074463 ;  /* 0x3dd800121c1f7423 */ /* 0x000fe20000010821 */
[----:B------:R-:W-:Y:S01]  /*0e60*/  FFMA.FTZ R27, R32, R27, -0.13229703903198242188 ;  /* 0xbe0778e0201b7423 */ /* 0x000fe2000001001b */
[----:B------:R-:W-:Y:S01]  /*0e70*/  FFMA.FTZ R29, R30, R29, -0.13229703903198242188 ;  /* 0xbe0778e01e1d7423 */ /* 0x000fe2000001001d */
[----:B------:R-:W-:Y:S01]  /*0e80*/  FFMA.FTZ R15, R0, R15, 0.14491446316242218018 ;  /* 0x3e146475000f7423 */ /* 0x000fe2000001000f */
[----:B------:R-:W-:Y:S01]  /*0e90*/  FFMA.FTZ R31, R28, R31, -0.13229703903198242188 ;  /* 0xbe0778e01c1f7423 */ /* 0x000fe2000001001f */
[----:B------:R-:W-:Y:S01]  /*0ea0*/  FFMA.FTZ R27, R32, R27, 0.14491446316242218018 ;  /* 0x3e146475201b7423 */ /* 0x000fe2000001001b */
[----:B------:R-:W-:Y:S01]  /*0eb0*/  FFMA.FTZ R29, R30, R29, 0.14491446316242218018 ;  /* 0x3e1464751e1d7423 */ /* 0x000fe2000001001d */
[----:B------:R-:W-:Y:S01]  /*0ec0*/  FFMA.FTZ R15, R0, R15, -0.16641564667224884033 ;  /* 0xbe2a68dd000f7423 */ /* 0x000fe2000001000f */
[----:B------:R-:W-:Y:S01]  /*0ed0*/  FFMA.FTZ R31, R28, R31, 0.14491446316242218018 ;  /* 0x3e1464751c1f7423 */ /* 0x000fe2000001001f */
[----:B------:R-:W-:Y:S01]  /*0ee0*/  FFMA.FTZ R27, R32, R27, -0.16641564667224884033 ;  /* 0xbe2a68dd201b7423 */ /* 0x000fe2000001001b */
[----:B------:R-:W-:Y:S01]  /*0ef0*/  FFMA.FTZ R29, R30, R29, -0.16641564667224884033 ;  /* 0xbe2a68dd1e1d7423 */ /* 0x000fe2000001001d */
[----:B------:R-:W-:Y:S01]  /*0f00*/  FFMA.FTZ R15, R0, R15, 0.19988867640495300293 ;  /* 0x3e4caf9e000f7423 */ /* 0x000fe2000001000f */
[----:B------:R-:W-:Y:S01]  /*0f10*/  FFMA.FTZ R31, R28, R31, -0.16641564667224884033 ;  /* 0xbe2a68dd1c1f7423 */ /* 0x000fe2000001001f */
[----:B------:R-:W-:Y:S01]  /*0f20*/  FFMA.FTZ R27, R32, R27, 0.19988867640495300293 ;  /* 0x3e4caf9e201b7423 */ /* 0x000fe2000001001b */
[----:B------:R-:W-:Y:S01]  /*0f30*/  FFMA.FTZ R29, R30, R29, 0.19988867640495300293 ;  /* 0x3e4caf9e1e1d7423 */ /* 0x000fe2000001001d */
[----:B------:R-:W-:Y:S01]  /*0f40*/  FFMA.FTZ R15, R0, R15, -0.25000196695327758789 ;  /* 0xbe800042000f7423 */ /* 0x000fe2000001000f */
[----:B------:R-:W-:Y:S01]  /*0f50*/  FFMA.FTZ R31, R28, R31, 0.19988867640495300293 ;  /* 0x3e4caf9e1c1f7423 */ /* 0x000fe2000001001f */
[----:B------:R-:W-:Y:S01]  /*0f60*/  FFMA.FTZ R27, R32, R27, -0.25000196695327758789 ;  /* 0xbe800042201b7423 */ /* 0x000fe2000001001b */
[----:B------:R-:W-:Y:S01]  /*0f70*/  FFMA.FTZ R29, R30, R29, -0.25000196695327758789 ;  /* 0xbe8000421e1d7423 */ /* 0x000fe2000001001d */
[----:B------:R-:W-:Y:S01]  /*0f80*/  FFMA.FTZ R15, R0, R15, 0.33333510160446166992 ;  /* 0x3eaaaae6000f7423 */ /* 0x000fe2000001000f */
[----:B------:R-:W-:Y:S01]  /*0f90*/  FFMA.FTZ R31, R28, R31, -0.25000196695327758789 ;  /* 0xbe8000421c1f7423 */ /* 0x000fe2000001001f */
[----:B------:R-:W-:Y:S01]  /*0fa0*/  FFMA.FTZ R27, R32, R27, 0.33333510160446166992 ;  /* 0x3eaaaae6201b7423 */ /* 0x000fe2000001001b */
[----:B------:R-:W-:Y:S01]  /*0fb0*/  FFMA.FTZ R29, R30, R29, 0.33333510160446166992 ;  /* 0x3eaaaae61e1d7423 */ /* 0x000fe2000001001d */
[----:B------:R-:W-:Y:S01]  /*0fc0*/  FFMA.FTZ R15, R0, R15, -0.5 ;  /* 0xbf000000000f7423 */ /* 0x000fe2000001000f */
[----:B------:R-:W-:Y:S01]  /*0fd0*/  FFMA.FTZ R31, R28, R31, 0.33333510160446166992 ;  /* 0x3eaaaae61c1f7423 */ /* 0x000fe2000001001f */
[----:B------:R-:W-:Y:S01]  /*0fe0*/  FFMA.FTZ R27, R32, R27, -0.5 ;  /* 0xbf000000201b7423 */ /* 0x000fe2000001001b */
[----:B------:R-:W-:Y:S01]  /*0ff0*/  FFMA.FTZ R29, R30, R29, -0.5 ;  /* 0xbf0000001e1d7423 */ /* 0x000fe2000001001d */
[----:B------:R-:W-:Y:S01]  /*1000*/  FMUL R15, R0, R15 ;  /* 0x0000000f000f7220 */ /* 0x000fe20000400000 */
[----:B------:R-:W-:Y:S01]  /*1010*/  FFMA.FTZ R31, R28, R31, -0.5 ;  /* 0xbf0000001c1f7423 */ /* 0x000fe2000001001f */
[----:B------:R-:W-:Y:S01]  /*1020*/  FMUL R27, R32, R27 ;  /* 0x0000001b201b7220 */ /* 0x000fe20000400000 */
[----:B------:R-:W-:Y:S01]  /*1030*/  FMUL R29, R30, R29 ;  /* 0x0000001d1e1d7220 */ /* 0x000fe20000400000 */
[----:B------:R-:W-:Y:S01]  /*1040*/  I2FP.F32.S32 R14, R14 ;  /* 0x0000000e000e7245 */ /* 0x000fe20000201400 */
[----:B------:R-:W-:Y:S01]  /*1050*/  FMUL R31, R28, R31 ;  /* 0x0000001f1c1f7220 */ /* 0x000fe20000400000 */
[----:B------:R-:W-:Y:S01]  /*1060*/  I2FP.F32.S32 R13, R13 ;  /* 0x0000000d000d7245 */ /* 0x000fe20000201400 */
[----:B------:R-:W-:Y:S01]  /*1070*/  FFMA.FTZ R0, R0, R15, R0 ;  /* 0x0000000f00007223 */ /* 0x000fe20000010000 */
[----:B------:R-:W-:Y:S01]  /*1080*/  I2FP.F32.S32 R22, R22 ;  /* 0x0000001600167245 */ /* 0x000fe20000201400 */
[----:B------:R-:W-:Y:S01]  /*1090*/  FFMA.FTZ R15, R32, R27, R32 ;  /* 0x0000001b200f7223 */ /* 0x000fe20000010020 */
[----:B------:R-:W-:Y:S01]  /*10a0*/  I2FP.F32.S32 R11, R11 ;  /* 0x0000000b000b7245 */ /* 0x000fe20000201400 */
[----:B------:R-:W-:Y:S01]  /*10b0*/  FFMA.FTZ R30, R30, R29, R30 ;  /* 0x0000001d1e1e7223 */ /* 0x000fe2000001001e */
[----:B------:R-:W-:Y:S01]  /*10c0*/  FFMA.FTZ R32, R28, R31, R28 ;  /* 0x0000001f1c207223 */ /* 0x000fe2000001001c */
[----:B------:R-:W-:Y:S01]  /*10d0*/  FMUL R14, R14, 1.1920928955078125e-07 ;  /* 0x340000000e0e7820 */ /* 0x000fe20000400000 */
[----:B------:R-:W-:Y:S01]  /*10e0*/  FMUL R13, R13, 1.1920928955078125e-07 ;  /* 0x340000000d0d7820 */ /* 0x000fe20000400000 */
[----:B------:R-:W-:Y:S01]  /*10f0*/  FMUL R29, R22, 1.1920928955078125e-07 ;  /* 0x34000000161d7820 */ /* 0x000fe20000400000 */
[----:B------:R-:W-:Y:S01]  /*1100*/  FMUL R27, R11, 1.1920928955078125e-07 ;  /* 0x340000000b1b7820 */ /* 0x000fe20000400000 */
[----:B------:R-:W-:Y:S01]  /*1110*/  FSETP.GT.AND P1, PT, R16, 20, PT ;  /* 0x41a000001000780b */ /* 0x000fe20003f24000 */
[----:B------:R-:W-:Y:S01]  /*1120*/  FFMA.FTZ R28, R14, 0.69314718246459960938, R15 ;  /* 0x3f3172180e1c7823 */ /* 0x000fe2000001000f */
[----:B------:R-:W-:Y:S01]  /*1130*/  ISETP.GE.U32.AND P2, PT, R5, 0x7f800000, PT ;  /* 0x7f8000000500780c */ /* 0x000fe20003f46070 */
[----:B------:R-:W-:Y:S01]  /*1140*/  FFMA.FTZ R22, R13, 0.69314718246459960938, R30 ;  /* 0x3f3172180d167823 */ /* 0x000fe2000001001e */
[----:B------:R-:W-:Y:S01]  /*1150*/  ISETP.GE.U32.AND P3, PT, R6, 0x7f800000, PT ;  /* 0x7f8000000600780c */ /* 0x000fe20003f66070 */
[----:B------:R-:W-:Y:S01]  /*1160*/  FFMA.FTZ R11, R29, 0.69314718246459960938, R32 ;  /* 0x3f3172181d0b7823 */ /* 0x000fe20000010020 */
[----:B------:R-:W-:Y:S01]  /*1170*/  ISETP.GE.U32.AND P4, PT, R17, 0x7f800000, PT ;  /* 0x7f8000001100780c */ /* 0x000fe20003f86070 */
[----:B------:R-:W-:Y:S01]  /*1180*/  FFMA.FTZ R27, R27, 0.69314718246459960938, R0 ;  /* 0x3f3172181b1b7823 */ /* 0x000fe20000010000 */
[----:B------:R-:W-:Y:S11]  /*1190*/  @!P5 BRA `(.L_x_9) ;  /* 0x000000000014d947 */ /* 0x000ff60003800000 */
[C---:B------:R-:W-:Y:S02]  /*11a0*/  ISETP.GE.AND P5, PT, R4.reuse, -0x407fffff, PT ;  /* 0xbf8000010400780c */ /* 0x040fe40003fa6270 */
[----:B------:R-:W-:-:S11]  /*11b0*/  FSETP.NEU.AND P6, PT, R4, RZ, PT ;  /* 0x000000ff0400720b */ /* 0x000fd60003fcd000 */
[----:B------:R-:W-:-:S05]  /*11c0*/  @P5 MOV R13, 0x7f800000 ;  /* 0x7f800000000d5802 */ /* 0x000fca0000000f00 */
[----:B------:R-:W-:-:S05]  /*11d0*/  @P5 FFMA.FTZ R27, R4, R13, +INF ;  /* 0x7f800000041b5423 */ /* 0x000fca000001000d */
[----:B------:R-:W-:-:S07]  /*11e0*/  FSEL R27, R27, -RZ, P6 ;  /* 0x800000ff1b1b7208 */ /* 0x000fce0003000000 */
.L_x_9:
[----:B------:R-:W-:Y:S05]  /*11f0*/  BSYNC B0 ;  /* 0x0000000000007941 */ /* 0x000fea0003800000 */
.L_x_8:
[----:B------:R-:W-:Y:S04]  /*1200*/  BSSY B0, `(.L_x_10) ;  /* 0x0000007000007945 */ /* 0x000fe80003800000 */
[----:B------:R-:W-:Y:S05]  /*1210*/  @!P2 BRA `(.L_x_11) ;  /* 0x000000000014a947 */ /* 0x000fea0003800000 */
[C---:B------:R-:W-:Y:S02]  /*1220*/  ISETP.GE.AND P2, PT, R5.reuse, -0x407fffff, PT ;  /* 0xbf8000010500780c */ /* 0x040fe40003f46270 */
[----:B------:R-:W-:-:S11]  /*1230*/  FSETP.NEU.AND P5, PT, R5, RZ, PT ;  /* 0x000000ff0500720b */ /* 0x000fd60003fad000 */
[----:B------:R-:W-:-:S05]  /*1240*/  @P2 MOV R0, 0x7f800000 ;  /* 0x7f80000000002802 */ /* 0x000fca0000000f00 */
[----:B------:R-:W-:-:S05]  /*1250*/  @P2 FFMA.FTZ R28, R5, R0, +INF ;  /* 0x7f800000051c2423 */ /* 0x000fca0000010000 */
[----:B------:R-:W-:-:S07]  /*1260*/  FSEL R28, R28, -RZ, P5 ;  /* 0x800000ff1c1c7208 */ /* 0x000fce0002800000 */
.L_x_11:
[----:B------:R-:W-:Y:S05]  /*1270*/  BSYNC B0 ;  /* 0x0000000000007941 */ /* 0x000fea0003800000 */
.L_x_10:
[----:B------:R-:W-:Y:S04]  /*1280*/  BSSY B0, `(.L_x_12) ;  /* 0x0000007000007945 */ /* 0x000fe80003800000 */
[----:B------:R-:W-:Y:S05]  /*1290*/  @!P3 BRA `(.L_x_13) ;  /* 0x000000000014b947 */ /* 0x000fea0003800000 */
[C---:B------:R-:W-:Y:S02]  /*12a0*/  ISETP.GE.AND P2, PT, R6.reuse, -0x407fffff, PT ;  /* 0xbf8000010600780c */ /* 0x040fe40003f46270 */
[----:B------:R-:W-:-:S11]  /*12b0*/  FSETP.NEU.AND P3, PT, R6, RZ, PT ;  /* 0x000000ff0600720b */ /* 0x000fd60003f6d000 */
[----:B------:R-:W-:-:S05]  /*12c0*/  @P2 MOV R5, 0x7f800000 ;  /* 0x7f80000000052802 */ /* 0x000fca0000000f00 */
[----:B------:R-:W-:-:S05]  /*12d0*/  @P2 FFMA.FTZ R22, R6, R5, +INF ;  /* 0x7f80000006162423 */ /* 0x000fca0000010005 */
[----:B------:R-:W-:-:S07]  /*12e0*/  FSEL R22, R22, -RZ, P3 ;  /* 0x800000ff16167208 */ /* 0x000fce0001800000 */
.L_x_13:
[----:B------:R-:W-:Y:S05]  /*12f0*/  BSYNC B0 ;  /* 0x0000000000007941 */ /* 0x000fea0003800000 */
.L_x_12:
[----:B------:R-:W-:Y:S04]  /*1300*/  BSSY B0, `(.L_x_14) ;  /* 0x0000007000007945 */ /* 0x000fe80003800000 */
[----:B------:R-:W-:Y:S05]  /*1310*/  @!P4 BRA `(.L_x_15) ;  /* 0x000000000014c947 */ /* 0x000fea0003800000 */
[C---:B------:R-:W-:Y:S02]  /*1320*/  ISETP.GE.AND P2, PT, R17.reuse, -0x407fffff, PT ;  /* 0xbf8000011100780c */ /* 0x040fe40003f46270 */
[----:B------:R-:W-:-:S11]  /*1330*/  FSETP.NEU.AND P3, PT, R17, RZ, PT ;  /* 0x000000ff1100720b */ /* 0x000fd60003f6d000 */
[----:B------:R-:W-:-:S05]  /*1340*/  @P2 MOV R0, 0x7f800000 ;  /* 0x7f80000000002802 */ /* 0x000fca0000000f00 */
[----:B------:R-:W-:-:S05]  /*1350*/  @P2 FFMA.FTZ R11, R17, R0, +INF ;  /* 0x7f800000110b2423 */ /* 0x000fca0000010000 */
[----:B------:R-:W-:-:S07]  /*1360*/  FSEL R11, R11, -RZ, P3 ;  /* 0x800000ff0b0b7208 */ /* 0x000fce0001800000 */
.L_x_15:
[----:B------:R-:W-:Y:S05]  /*1370*/  BSYNC B0 ;  /* 0x0000000000007941 */ /* 0x000fea0003800000 */
.L_x_14:
[----:B------:R-:W-:Y:S01]  /*1380*/  FSEL R13, R16, R25, P1 ;  /* 0x00000019100d7208 */ /* 0x000fe20000800000 */
[----:B------:R-:W-:Y:S01]  /*1390*/  BSSY B0, `(.L_x_16) ;  /* 0x0000018000007945 */ /* 0x000fe20003800000 */
[C---:B------:R-:W-:Y:S02]  /*13a0*/  FSETP.GT.AND P1, PT, R12.reuse, 20, PT ;  /* 0x41a000000c00780b */ /* 0x040fe40003f24000 */
[----:B------:R-:W-:Y:S01]  /*13b0*/  FSETP.GT.AND P3, PT, R3, 20, PT ;  /* 0x41a000000300780b */ /* 0x000fe20003f64000 */
[----:B------:R-:W-:Y:S01]  /*13c0*/  FADD.FTZ R6, |R13|, -RZ ;  /* 0x800000ff0d067221 */ /* 0x000fe20000010200 */
[----:B------:R-:W-:-:S04]  /*13d0*/  FSEL R15, R12, R23, P1 ;  /* 0x000000170c0f7208 */ /* 0x000fc80000800000 */
[----:B------:R-:W-:-:S13]  /*13e0*/  FSETP.GE.AND P2, PT, R6, 0.60000002384185791016, PT ;  /* 0x3f19999a0600780b */ /* 0x000fda0003f46000 */
[----:B------:R-:W-:Y:S05]  /*13f0*/  @!P2 BRA `(.L_x_17) ;  /* 0x000000000028a947 */ /* 0x000fea0003800000 */
[C---:B------:R-:W-:Y:S01]  /*1400*/  FMUL R0, R6.reuse, 2.8853900432586669922 ;  /* 0x4038aa3b06007820 */ /* 0x040fe20000400000 */
[----:B------:R-:W-:Y:S01]  /*1410*/  HFMA2.MMA R5, -RZ, RZ, 1.875, 0 ;  /* 0x3f800000ff057435 */ /* 0x000fe200000001ff */
[----:B------:R-:W-:-:S04]  /*1420*/  FSETP.GE.AND P1, PT, R6, 9.010913848876953125, PT ;  /* 0x41102cb40600780b */ /* 0x000fc80003f26000 */
[----:B------:R-:W1:Y:S02]  /*1430*/  MUFU.EX2 R0, R0 ;  /* 0x0000000000007308 */ /* 0x000e640000000800 */
[----:B-1----:R-:W-:-:S06]  /*1440*/  FADD R4, R0, 1 ;  /* 0x3f80000000047421 */ /* 0x002fcc0000000000 */
[----:B------:R-:W1:Y:S02]  /*1450*/  MUFU.RCP R4, R4 ;  /* 0x0000000400047308 */ /* 0x000e640000001000 */
[----:B-1----:R-:W-:-:S05]  /*1460*/  FFMA.FTZ R5, R4, -2, R5 ;  /* 0xc000000004057823 */ /* 0x002fca0000010005 */
[----:B------:R-:W-:-:S04]  /*1470*/  FSEL R5, R5, 1, !P1 ;  /* 0x3f80000005057808 */ /* 0x000fc80004800000 */
[----:B------:R-:W-:Y:S01]  /*1480*/  LOP3.LUT R13, R5, 0x80000000, R13, 0xf8, !PT ;  /* 0x80000000050d7812 */ /* 0x000fe200078ef80d */
[----:B------:R-:W-:Y:S06]  /*1490*/  BRA `(.L_x_18) ;  /* 0x00000000001c7947 */ /* 0x000fec0003800000 */
.L_x_17:
[----:B------:R-:W-:Y:S01]  /*14a0*/  MOV R0, 0x3c80f082 ;  /* 0x3c80f08200007802 */ /* 0x000fe20000000f00 */
[----:B------:R-:W-:-:S04]  /*14b0*/  FMUL R5, R13, R13 ;  /* 0x0000000d0d057220 */ /* 0x000fc80000400000 */
[----:B------:R-:W-:-:S04]  /*14c0*/  FFMA.FTZ R0, R5, R0, -0.052303962409496307373 ;  /* 0xbd563cae05007423 */ /* 0x000fc80000010000 */
[----:B------:R-:W-:-:S04]  /*14d0*/  FFMA.FTZ R0, R5, R0, 0.1331529766321182251 ;  /* 0x3e08594105007423 */ /* 0x000fc80000010000 */
[----:B------:R-:W-:-:S04]  /*14e0*/  FFMA.FTZ R0, R5, R0, -0.33332768082618713379 ;  /* 0xbeaaa9ed05007423 */ /* 0x000fc80000010000 */
[----:B------:R-:W-:-:S04]  /*14f0*/  FFMA.FTZ R0, R5, R0, RZ ;  /* 0x0000000005007223 */ /* 0x000fc800000100ff */
[----:B------:R-:W-:-:S07]  /*1500*/  FFMA.FTZ R13, R13, R0, R13 ;  /* 0x000000000d0d7223 */ /* 0x000fce000001000d */
.L_x_18:
[----:B------:R-:W-:Y:S05]  /*1510*/  BSYNC B0 ;  /* 0x0000000000007941 */ /* 0x000fea0003800000 */
.L_x_16:
[----:B------:R-:W-:Y:S01]  /*1520*/  FADD.FTZ R6, |R15|, -RZ ;  /* 0x800000ff0f067221 */ /* 0x000fe20000010200 */
[----:B------:R-:W-:Y:S01]  /*1530*/  BSSY B0, `(.L_x_19) ;  /* 0x0000016000007945 */ /* 0x000fe20003800000 */
[----:B------:R-:W-:Y:S02]  /*1540*/  FSETP.GT.AND P2, PT, R2, 20, PT ;  /* 0x41a000000200780b */ /* 0x000fe40003f44000 */
[----:B------:R-:W-:Y:S02]  /*1550*/  FSEL R14, R3, R26, P3 ;  /* 0x0000001a030e7208 */ /* 0x000fe40001800000 */
        /* <DEDUP_REMOVED lines=12> */
.L_x_20:
[----:B------:R-:W-:Y:S01]  /*1620*/  MOV R0, 0x3c80f082 ;  /* 0x3c80f08200007802 */ /* 0x000fe20000000f00 */
[----:B------:R-:W-:-:S04]  /*1630*/  FMUL R5, R15, R15 ;  /* 0x0000000f0f057220 */ /* 0x000fc80000400000 */
[----:B------:R-:W-:-:S04]  /*1640*/  FFMA.FTZ R0, R5, R0, -0.052303962409496307373 ;  /* 0xbd563cae05007423 */ /* 0x000fc80000010000 */
[----:B------:R-:W-:-:S04]  /*1650*/  FFMA.FTZ R0, R5, R0, 0.1331529766321182251 ;  /* 0x3e08594105007423 */ /* 0x000fc80000010000 */
[----:B------:R-:W-:-:S04]  /*1660*/  FFMA.FTZ R0, R5, R0, -0.33332768082618713379 ;  /* 0xbeaaa9ed05007423 */ /* 0x000fc80000010000 */
[----:B------:R-:W-:-:S04]  /*1670*/  FFMA.FTZ R0, R5, R0, RZ ;  /* 0x0000000005007223 */ /* 0x000fc800000100ff */
[----:B------:R-:W-:-:S07]  /*1680*/  FFMA.FTZ R15, R15, R0, R15 ;  /* 0x000000000f0f7223 */ /* 0x000fce000001000f */
.L_x_21:
[----:B------:R-:W-:Y:S05]  /*1690*/  BSYNC B0 ;  /* 0x0000000000007941 */ /* 0x000fea0003800000 */
.L_x_19:
        /* <DEDUP_REMOVED lines=16> */
.L_x_23:
[----:B------:R-:W-:Y:S01]  /*17a0*/  MOV R0, 0x3c80f082 ;  /* 0x3c80f08200007802 */ /* 0x000fe20000000f00 */
[----:B------:R-:W-:-:S04]  /*17b0*/  FMUL R5, R14, R14 ;  /* 0x0000000e0e057220 */ /* 0x000fc80000400000 */
[----:B------:R-:W-:-:S04]  /*17c0*/  FFMA.FTZ R0, R5, R0, -0.052303962409496307373 ;  /* 0xbd563cae05007423 */ /* 0x000fc80000010000 */
[----:B------:R-:W-:-:S04]  /*17d0*/  FFMA.FTZ R0, R5, R0, 0.1331529766321182251 ;  /* 0x3e08594105007423 */ /* 0x000fc80000010000 */
[----:B------:R-:W-:-:S04]  /*17e0*/  FFMA.FTZ R0, R5, R0, -0.33332768082618713379 ;  /* 0xbeaaa9ed05007423 */ /* 0x000fc80000010000 */
[----:B------:R-:W-:-:S04]  /*17f0*/  FFMA.FTZ R5, R5, R0, RZ ;  /* 0x0000000005057223 */ /* 0x000fc800000100ff */
[----:B------:R-:W-:-:S07]  /*1800*/  FFMA.FTZ R14, R14, R5, R14 ;  /* 0x000000050e0e7223 */ /* 0x000fce000001000e */
.L_x_24:
[----:B------:R-:W-:Y:S05]  /*1810*/  BSYNC B0 ;  /* 0x0000000000007941 */ /* 0x000fea0003800000 */
.L_x_22:
        /* <DEDUP_REMOVED lines=16> */
.L_x_26:
[----:B------:R-:W-:Y:S01]  /*1920*/  MOV R0, 0x3c80f082 ;  /* 0x3c80f08200007802 */ /* 0x000fe20000000f00 */
[----:B------:R-:W-:-:S04]  /*1930*/  FMUL R5, R17, R17 ;  /* 0x0000001111057220 */ /* 0x000fc80000400000 */
[----:B------:R-:W-:-:S04]  /*1940*/  FFMA.FTZ R0, R5, R0, -0.052303962409496307373 ;  /* 0xbd563cae05007423 */ /* 0x000fc80000010000 */
[----:B------:R-:W-:-:S04]  /*1950*/  FFMA.FTZ R0, R5, R0, 0.1331529766321182251 ;  /* 0x3e08594105007423 */ /* 0x000fc80000010000 */
[----:B------:R-:W-:-:S04]  /*1960*/  FFMA.FTZ R0, R5, R0, -0.33332768082618713379 ;  /* 0xbeaaa9ed05007423 */ /* 0x000fc80000010000 */
[----:B------:R-:W-:-:S04]  /*1970*/  FFMA.FTZ R0, R5, R0, RZ ;  /* 0x0000000005007223 */ /* 0x000fc800000100ff */
[----:B------:R-:W-:-:S07]  /*1980*/  FFMA.FTZ R17, R17, R0, R17 ;  /* 0x0000000011117223 */ /* 0x000fce0000010011 */
.L_x_27:
[----:B------:R-:W-:Y:S05]  /*1990*/  BSYNC B0 ;  /* 0x0000000000007941 */ /* 0x000fea0003800000 */
.L_x_25:
        /* <DEDUP_REMOVED lines=16> */
.L_x_29:
[----:B------:R-:W-:Y:S01]  /*1aa0*/  MOV R0, 0x3c80f082 ;  /* 0x3c80f08200007802 */ /* 0x000fe20000000f00 */
[----:B------:R-:W-:-:S04]  /*1ab0*/  FMUL R5, R25, R25 ;  /* 0x0000001919057220 */ /* 0x000fc80000400000 */
[----:B------:R-:W-:-:S04]  /*1ac0*/  FFMA.FTZ R0, R5, R0, -0.052303962409496307373 ;  /* 0xbd563cae05007423 */ /* 0x000fc80000010000 */
[----:B------:R-:W-:-:S04]  /*1ad0*/  FFMA.FTZ R0, R5, R0, 0.1331529766321182251 ;  /* 0x3e08594105007423 */ /* 0x000fc80000010000 */
[----:B------:R-:W-:-:S04]  /*1ae0*/  FFMA.FTZ R0, R5, R0, -0.33332768082618713379 ;  /* 0xbeaaa9ed05007423 */ /* 0x000fc80000010000 */
[----:B------:R-:W-:-:S04]  /*1af0*/  FFMA.FTZ R0, R5, R0, RZ ;  /* 0x0000000005007223 */ /* 0x000fc800000100ff */
[----:B------:R-:W-:-:S07]  /*1b00*/  FFMA.FTZ R25, R25, R0, R25 ;  /* 0x0000000019197223 */ /* 0x000fce0000010019 */
.L_x_30:
[----:B------:R-:W-:Y:S05]  /*1b10*/  BSYNC B0 ;  /* 0x0000000000007941 */ /* 0x000fea0003800000 */
.L_x_28:
        /* <DEDUP_REMOVED lines=16> */
.L_x_32:
[----:B------:R-:W-:Y:S01]  /*1c20*/  MOV R0, 0x3c80f082 ;  /* 0x3c80f08200007802 */ /* 0x000fe20000000f00 */
[----:B------:R-:W-:-:S04]  /*1c30*/  FMUL R5, R28, R28 ;  /* 0x0000001c1c057220 */ /* 0x000fc80000400000 */
[----:B------:R-:W-:-:S04]  /*1c40*/  FFMA.FTZ R0, R5, R0, -0.052303962409496307373 ;  /* 0xbd563cae05007423 */ /* 0x000fc80000010000 */
[----:B------:R-:W-:-:S04]  /*1c50*/  FFMA.FTZ R0, R5, R0, 0.1331529766321182251 ;  /* 0x3e08594105007423 */ /* 0x000fc80000010000 */
[----:B------:R-:W-:-:S04]  /*1c60*/  FFMA.FTZ R0, R5, R0, -0.33332768082618713379 ;  /* 0xbeaaa9ed05007423 */ /* 0x000fc80000010000 */
[----:B------:R-:W-:-:S04]  /*1c70*/  FFMA.FTZ R5, R5, R0, RZ ;  /* 0x0000000005057223 */ /* 0x000fc800000100ff */
[----:B------:R-:W-:-:S07]  /*1c80*/  FFMA.FTZ R28, R28, R5, R28 ;  /* 0x000000051c1c7223 */ /* 0x000fce000001001c */
.L_x_33:
[----:B------:R-:W-:Y:S05]  /*1c90*/  BSYNC B0 ;  /* 0x0000000000007941 */ /* 0x000fea0003800000 */
.L_x_31:
[----:B------:R-:W-:Y:S01]  /*1ca0*/  FADD.FTZ R6, |R34|, -RZ ;  /* 0x800000ff22067221 */ /* 0x000fe20000010200 */
[----:B------:R-:W-:Y:S01]  /*1cb0*/  BSSY B0, `(.L_x_34) ;  /* 0x0000015000007945 */ /* 0x000fe20003800000 */
[----:B------:R-:W-:-:S03]  /*1cc0*/  FSEL R35, R24, R11, P2 ;  /* 0x0000000b18237208 */ /* 0x000fc60001000000 */
        /* <DEDUP_REMOVED lines=12> */
.L_x_35:
[----:B------:R-:W-:Y:S01]  /*1d90*/  MOV R0, 0x3c80f082 ;  /* 0x3c80f08200007802 */ /* 0x000fe20000000f00 */
[----:B------:R-:W-:-:S04]  /*1da0*/  FMUL R5, R34, R34 ;  /* 0x0000002222057220 */ /* 0x000fc80000400000 */
[----:B------:R-:W-:-:S04]  /*1db0*/  FFMA.FTZ R0, R5, R0, -0.052303962409496307373 ;  /* 0xbd563cae05007423 */ /* 0x000fc80000010000 */
[----:B------:R-:W-:-:S04]  /*1dc0*/  FFMA.FTZ R0, R5, R0, 0.1331529766321182251 ;  /* 0x3e08594105007423 */ /* 0x000fc80000010000 */
[----:B------:R-:W-:-:S04]  /*1dd0*/  FFMA.FTZ R0, R5, R0, -0.33332768082618713379 ;  /* 0xbeaaa9ed05007423 */ /* 0x000fc80000010000 */
[----:B------:R-:W-:-:S04]  /*1de0*/  FFMA.FTZ R5, R5, R0, RZ ;  /* 0x0000000005057223 */ /* 0x000fc800000100ff */
[----:B------:R-:W-:-:S07]  /*1df0*/  FFMA.FTZ R34, R34, R5, R34 ;  /* 0x0000000522227223 */ /* 0x000fce0000010022 */
.L_x_36:
[----:B------:R-:W-:Y:S05]  /*1e00*/  BSYNC B0 ;  /* 0x0000000000007941 */ /* 0x000fea0003800000 */
.L_x_34:
[----:B------:R-:W-:Y:S01]  /*1e10*/  FADD.FTZ R6, |R35|, -RZ ;  /* 0x800000ff23067221 */ /* 0x000fe20000010200 */
[----:B------:R-:W-:Y:S01]  /*1e20*/  BSSY B0, `(.L_x_37) ;  /* 0x0000016000007945 */ /* 0x000fe20003800000 */
[----:B------:R-:W-:Y:S02]  /*1e30*/  SHF.R.S32.HI R7, RZ, 0x1f, R8 ;  /* 0x0000001fff077819 */ /* 0x000fe40000011408 */
[----:B------:R-:W-:Y:S02]  /*1e40*/  SHF.R.S32.HI R22, RZ, 0x1f, R9 ;  /* 0x0000001fff167819 */ /* 0x000fe40000011409 */
        /* <DEDUP_REMOVED lines=12> */
.L_x_38:
[----:B------:R-:W-:Y:S01]  /*1f10*/  MOV R0, 0x3c80f082 ;  /* 0x3c80f08200007802 */ /* 0x000fe20000000f00 */
[----:B------:R-:W-:-:S04]  /*1f20*/  FMUL R5, R35, R35 ;  /* 0x0000002323057220 */ /* 0x000fc80000400000 */
[----:B------:R-:W-:-:S04]  /*1f30*/  FFMA.FTZ R0, R5, R0, -0.052303962409496307373 ;  /* 0xbd563cae05007423 */ /* 0x000fc80000010000 */
[----:B------:R-:W-:-:S04]  /*1f40*/  FFMA.FTZ R0, R5, R0, 0.1331529766321182251 ;  /* 0x3e08594105007423 */ /* 0x000fc80000010000 */
[----:B------:R-:W-:-:S04]  /*1f50*/  FFMA.FTZ R0, R5, R0, -0.33332768082618713379 ;  /* 0xbeaaa9ed05007423 */ /* 0x000fc80000010000 */
[----:B------:R-:W-:-:S04]  /*1f60*/  FFMA.FTZ R0, R5, R0, RZ ;  /* 0x0000000005007223 */ /* 0x000fc800000100ff */
[----:B------:R-:W-:-:S07]  /*1f70*/  FFMA.FTZ R35, R35, R0, R35 ;  /* 0x0000000023237223 */ /* 0x000fce0000010023 */
.L_x_39:
[----:B------:R-:W-:Y:S05]  /*1f80*/  BSYNC B0 ;  /* 0x0000000000007941 */ /* 0x000fea0003800000 */
.L_x_37:
[----:B------:R-:W-:Y:S01]  /*1f90*/  ISETP.GT.AND P1, PT, R10, 0x3f, PT ;  /* 0x0000003f0a00780c */ /* 0x000fe20003f24270 */
[----:B------:R-:W-:Y:S01]  /*1fa0*/  ULDC.64 UR6, c[0x0][0x218] ;  /* 0x0000860000067ab9 */ /* 0x000fe20000000a00 */
[----:B------:R-:W-:Y:S02]  /*1fb0*/  CS2R R4, SRZ ;  /* 0x0000000000047805 */ /* 0x000fe4000001ff00 */
[----:B------:R-:W-:-:S04]  /*1fc0*/  LEA R26, P2, R8, UR6, 0x2 ;  /* 0x00000006081a7c11 */ /* 0x000fc8000f8410ff */
[----:B------:R-:W-:Y:S02]  /*1fd0*/  LEA.HI.X R27, R8, UR7, R7, 0x2, P2 ;  /* 0x00000007081b7c11 */ /* 0x000fe400090f1407 */
[----:B------:R-:W-:-:S06]  /*1fe0*/  CS2R R6, SRZ ;  /* 0x0000000000067805 */ /* 0x000fcc000001ff00 */
[----:B------:R-:W2:Y:S01]  /*1ff0*/  @P1 LDG.E.EL.128 R4, desc[UR4][R26.64+-0x100] ;  /* 0xffff00041a041981 */ /* 0x000ea2000c2e1d00 */
[C---:B------:R-:W-:Y:S02]  /*2000*/  LEA R30, P2, R9.reuse, UR6, 0x2 ;  /* 0x00000006091e7c11 */ /* 0x040fe4000f8410ff */
[----:B------:R-:W-:Y:S02]  /*2010*/  CS2R R10, SRZ ;  /* 0x00000000000a7805 */ /* 0x000fe4000001ff00 */
[----:B------:R-:W-:Y:S02]  /*2020*/  LEA.HI.X R31, R9, UR7, R22, 0x2, P2 ;  /* 0x00000007091f7c11 */ /* 0x000fe400090f1416 */
[----:B------:R-:W-:-:S06]  /*2030*/  CS2R R8, SRZ ;  /* 0x0000000000087805 */ /* 0x000fcc000001ff00 */
[----:B------:R1:W3:Y:S01]  /*2040*/  @P1 LDG.E.EL.128 R8, desc[UR4][R30.64+-0x100] ;  /* 0xffff00041e081981 */ /* 0x0002e2000c2e1d00 */
[----:B------:R-:W-:Y:S01]  /*2050*/  BSSY B0, `(.L_x_40) ;  /* 0x0000083000007945 */ /* 0x000fe20003800000 */
[----:B--2---:R-:W-:Y:S02]  /*2060*/  SEL R23, R5, RZ, P1 ;  /* 0x000000ff05177207 */ /* 0x004fe40000800000 */
[----:B------:R-:W-:Y:S02]  /*2070*/  SEL R22, R4, RZ, P1 ;  /* 0x000000ff04167207 */ /* 0x000fe40000800000 */
[----:B------:R-:W-:Y:S01]  /*2080*/  SEL R26, R6, RZ, P1 ;  /* 0x000000ff061a7207 */ /* 0x000fe20000800000 */
[----:B------:R-:W-:Y:S01]  /*2090*/  FMUL R4, R23, 1.4426950216293334961 ;  /* 0x3fb8aa3b17047820 */ /* 0x000fe20000400000 */
[----:B------:R-:W-:Y:S01]  /*20a0*/  SEL R27, R7, RZ, P1 ;  /* 0x000000ff071b7207 */ /* 0x000fe20000800000 */
[----:B------:R-:W-:Y:S02]  /*20b0*/  FMUL R0, R22, 1.4426950216293334961 ;  /* 0x3fb8aa3b16007820 */ /* 0x000fe40000400000 */
[----:B------:R-:W-:Y:S01]  /*20c0*/  FMUL R6, R26, 1.4426950216293334961 ;  /* 0x3fb8aa3b1a067820 */ /* 0x000fe20000400000 */
[----:B------:R-:W-:Y:S01]  /*20d0*/  FSETP.GEU.AND P3, PT, R4, -126, PT ;  /* 0xc2fc00000400780b */ /* 0x000fe20003f6e000 */
[----:B------:R-:W-:Y:S01]  /*20e0*/  FMUL R39, R27, 1.4426950216293334961 ;  /* 0x3fb8aa3b1b277820 */ /* 0x000fe20000400000 */
[----:B------:R-:W-:-:S02]  /*20f0*/  FSETP.GEU.AND P2, PT, R0, -126, PT ;  /* 0xc2fc00000000780b */ /* 0x000fc40003f4e000 */
[----:B------:R-:W-:Y:S02]  /*2100*/  FSETP.GEU.AND P4, PT, R6, -126, PT ;  /* 0xc2fc00000600780b */ /* 0x000fe40003f8e000 */
[----:B------:R-:W-:-:S07]  /*2110*/  FSETP.GEU.AND P5, PT, R39, -126, PT ;  /* 0xc2fc00002700780b */ /* 0x000fce0003fae000 */
[----:B------:R-:W-:Y:S02]  /*2120*/  @!P3 FMUL R4, R4, 0.5 ;  /* 0x3f0000000404b820 */ /* 0x000fe40000400000 */
[----:B------:R-:W-:Y:S02]  /*2130*/  @!P2 FMUL R0, R0, 0.5 ;  /* 0x3f0000000000a820 */ /* 0x000fe40000400000 */
[----:B------:R2:W4:Y:S01]  /*2140*/  MUFU.EX2 R5, R4 ;  /* 0x0000000400057308 */ /* 0x0005220000000800 */
[----:B------:R-:W-:Y:S01]  /*2150*/  @!P4 FMUL R6, R6, 0.5 ;  /* 0x3f0000000606c820 */ /* 0x000fe20000400000 */
[----:B------:R-:W-:-:S06]  /*2160*/  @!P5 FMUL R39, R39, 0.5 ;  /* 0x3f0000002727d820 */ /* 0x000fcc0000400000 */
[----:B-1----:R-:W1:Y:S01]  /*2170*/  MUFU.EX2 R31, R0 ;  /* 0x00000000001f7308 */ /* 0x002e620000000800 */
[----:B--2---:R-:W-:Y:S01]  /*2180*/  HFMA2.MMA R4, -RZ, RZ, 1.875, 0 ;  /* 0x3f800000ff047435 */ /* 0x004fe200000001ff */
[----:B----4-:R-:W-:-:S06]  /*2190*/  @!P3 FMUL R5, R5, R5 ;  /* 0x000000050505b220 */ /* 0x010fcc0000400000 */
[----:B------:R-:W2:Y:S01]  /*21a0*/  MUFU.EX2 R32, R6 ;  /* 0x0000000600207308 */ /* 0x000ea20000000800 */
[C---:B------:R-:W-:Y:S01]  /*21b0*/  FADD.FTZ.RZ R29, R5.reuse, 1 ;  /* 0x3f800000051d7421 */ /* 0x040fe2000001c000 */
[----:B------:R-:W-:Y:S01]  /*21c0*/  ISETP.GE.U32.AND P3, PT, R5, 0x7f800000, PT ;  /* 0x7f8000000500780c */ /* 0x000fe20003f66070 */
[----:B-1----:R-:W-:-:S03]  /*21d0*/  @!P2 FMUL R31, R31, R31 ;  /* 0x0000001f1f1fa220 */ /* 0x002fc60000400000 */
[----:B------:R-:W-:Y:S02]  /*21e0*/  IADD3 R29, R29, -0x3f400000, RZ ;  /* 0xc0c000001d1d7810 */ /* 0x000fe40007ffe0ff */
[----:B------:R-:W1:Y:S01]  /*21f0*/  MUFU.EX2 R39, R39 ;  /* 0x0000002700277308 */ /* 0x000e620000000800 */
[----:B------:R-:W-:Y:S01]  /*2200*/  FADD.FTZ.RZ R7, R31, 1 ;  /* 0x3f8000001f077421 */ /* 0x000fe2000001c000 */
[----:B------:R-:W-:Y:S01]  /*2210*/  LOP3.LUT R36, R29, 0xff800000, RZ, 0xc0, !PT ;  /* 0xff8000001d247812 */ /* 0x000fe200078ec0ff */
[----:B--2---:R-:W-:-:S03]  /*2220*/  @!P4 FMUL R32, R32, R32 ;  /* 0x000000202020c220 */ /* 0x004fc60000400000 */
[----:B------:R-:W-:Y:S02]  /*2230*/  IADD3 R0, R7, -0x3f400000, RZ ;  /* 0xc0c0000007007810 */ /* 0x000fe40007ffe0ff */
[----:B------:R-:W-:Y:S01]  /*2240*/  IADD3 R37, -R36, 0x40800000, RZ ;  /* 0x4080000024257810 */ /* 0x000fe20007ffe1ff */
[----:B------:R-:W-:Y:S01]  /*2250*/  FADD.FTZ.RZ R30, R32, 1 ;  /* 0x3f800000201e7421 */ /* 0x000fe2000001c000 */
[----:B------:R-:W-:Y:S02]  /*2260*/  LOP3.LUT R0, R0, 0xff800000, RZ, 0xc0, !PT ;  /* 0xff80000000007812 */ /* 0x000fe400078ec0ff */
[----:B------:R-:W-:Y:S01]  /*2270*/  IADD3 R38, R5, -R36, RZ ;  /* 0x8000002405267210 */ /* 0x000fe20007ffe0ff */
[--C-:B------:R-:W-:Y:S01]  /*2280*/  FFMA.FTZ R37, R37, 0.25, -R4.reuse ;  /* 0x3e80000025257823 */ /* 0x100fe20000010804 */
[----:B------:R-:W-:Y:S01]  /*2290*/  IADD3 R7, -R0, 0x40800000, RZ ;  /* 0x4080000000077810 */ /* 0x000fe20007ffe1ff */
[----:B-1----:R-:W-:Y:S01]  /*22a0*/  @!P5 FMUL R39, R39, R39 ;  /* 0x000000272727d220 */ /* 0x002fe20000400000 */
[----:B------:R-:W-:Y:S01]  /*22b0*/  IADD3 R6, R30, -0x3f400000, RZ ;  /* 0xc0c000001e067810 */ /* 0x000fe20007ffe0ff */
[----:B------:R-:W-:Y:S01]  /*22c0*/  FADD R38, R38, R37 ;  /* 0x0000002526267221 */ /* 0x000fe20000000000 */
[----:B------:R-:W-:Y:S01]  /*22d0*/  IADD3 R30, R31, -R0, RZ ;  /* 0x800000001f1e7210 */ /* 0x000fe20007ffe0ff */
[--C-:B------:R-:W-:Y:S01]  /*22e0*/  FFMA.FTZ R29, R7, 0.25, -R4.reuse ;  /* 0x3e800000071d7823 */ /* 0x100fe20000010804 */
[----:B------:R-:W-:Y:S01]  /*22f0*/  LOP3.LUT R7, R6, 0xff800000, RZ, 0xc0, !PT ;  /* 0xff80000006077812 */ /* 0x000fe200078ec0ff */
[----:B------:R-:W-:Y:S01]  /*2300*/  FFMA.FTZ R37, R38, -R33, 0.10546888411045074463 ;  /* 0x3dd8001226257423 */ /* 0x000fe20000010821 */
[----:B------:R-:W-:Y:S01]  /*2310*/  FADD.FTZ.RZ R6, R39, 1 ;  /* 0x3f80000027067421 */ /* 0x000fe2000001c000 */
[----:B------:R-:W-:Y:S01]  /*2320*/  FADD R30, R30, R29 ;  /* 0x0000001d1e1e7221 */ /* 0x000fe20000000000 */
[----:B------:R-:W-:Y:S01]  /*2330*/  IADD3 R41, -R7, 0x40800000, RZ ;  /* 0x4080000007297810 */ /* 0x000fe20007ffe1ff */
[----:B------:R-:W-:Y:S01]  /*2340*/  FFMA.FTZ R37, R38, R37, -0.13229703903198242188 ;  /* 0xbe0778e026257423 */ /* 0x000fe20000010025 */
[----:B------:R-:W-:Y:S01]  /*2350*/  IADD3 R40, R32, -R7, RZ ;  /* 0x8000000720287210 */ /* 0x000fe20007ffe0ff */
[----:B------:R-:W-:Y:S01]  /*2360*/  FFMA.FTZ R29, R30, -R33, 0.10546888411045074463 ;  /* 0x3dd800121e1d7423 */ /* 0x000fe20000010821 */
[----:B------:R-:W-:Y:S01]  /*2370*/  IADD3 R6, R6, -0x3f400000, RZ ;  /* 0xc0c0000006067810 */ /* 0x000fe20007ffe0ff */
[----:B------:R-:W-:Y:S01]  /*2380*/  FFMA.FTZ R37, R38, R37, 0.14491446316242218018 ;  /* 0x3e14647526257423 */ /* 0x000fe20000010025 */
[--C-:B------:R-:W-:Y:S01]  /*2390*/  FFMA.FTZ R41, R41, 0.25, -R4.reuse ;  /* 0x3e80000029297823 */ /* 0x100fe20000010804 */
[----:B------:R-:W-:Y:S01]  /*23a0*/  FFMA.FTZ R29, R30, R29, -0.13229703903198242188 ;  /* 0xbe0778e01e1d7423 */ /* 0x000fe2000001001d */
[----:B------:R-:W-:Y:S01]  /*23b0*/  LOP3.LUT R6, R6, 0xff800000, RZ, 0xc0, !PT ;  /* 0xff80000006067812 */ /* 0x000fe200078ec0ff */
[----:B------:R-:W-:Y:S01]  /*23c0*/  FFMA.FTZ R37, R38, R37, -0.16641564667224884033 ;  /* 0xbe2a68dd26257423 */ /* 0x000fe20000010025 */
[----:B------:R-:W-:Y:S01]  /*23d0*/  FADD R40, R40, R41 ;  /* 0x0000002928287221 */ /* 0x000fe20000000000 */
[----:B------:R-:W-:Y:S01]  /*23e0*/  FFMA.FTZ R29, R30, R29, 0.14491446316242218018 ;  /* 0x3e1464751e1d7423 */ /* 0x000fe2000001001d */
[----:B------:R-:W-:Y:S01]  /*23f0*/  IADD3 R41, -R6, 0x40800000, RZ ;  /* 0x4080000006297810 */ /* 0x000fe20007ffe1ff */
[----:B------:R-:W-:Y:S01]  /*2400*/  FFMA.FTZ R37, R38, R37, 0.19988867640495300293 ;  /* 0x3e4caf9e26257423 */ /* 0x000fe20000010025 */
[----:B------:R-:W-:Y:S01]  /*2410*/  IADD3 R43, R39, -R6, RZ ;  /* 0x80000006272b7210 */ /* 0x000fe20007ffe0ff */
[----:B------:R-:W-:Y:S01]  /*2420*/  FFMA.FTZ R29, R30, R29, -0.16641564667224884033 ;  /* 0xbe2a68dd1e1d7423 */ /* 0x000fe2000001001d */
[----:B------:R-:W-:Y:S01]  /*2430*/  I2FP.F32.S32 R0, R0 ;  /* 0x0000000000007245 */ /* 0x000fe20000201400 */
[----:B------:R-:W-:Y:S01]  /*2440*/  FFMA.FTZ R37, R38, R37, -0.25000196695327758789 ;  /* 0xbe80004226257423 */ /* 0x000fe20000010025 */
[----:B------:R-:W-:Y:S01]  /*2450*/  FFMA.FTZ R42, R41, 0.25, -R4 ;  /* 0x3e800000292a7823 */ /* 0x000fe20000010804 */
[----:B------:R-:W-:Y:S01]  /*2460*/  FFMA.FTZ R29, R30, R29, 0.19988867640495300293 ;  /* 0x3e4caf9e1e1d7423 */ /* 0x000fe2000001001d */
[----:B------:R-:W-:Y:S01]  /*2470*/  I2FP.F32.S32 R7, R7 ;  /* 0x0000000700077245 */ /* 0x000fe20000201400 */
[----:B------:R-:W-:Y:S01]  /*2480*/  FFMA.FTZ R37, R38, R37, 0.33333510160446166992 ;  /* 0x3eaaaae626257423 */ /* 0x000fe20000010025 */
[----:B------:R-:W-:Y:S01]  /*2490*/  FADD R42, R43, R42 ;  /* 0x0000002a2b2a7221 */ /* 0x000fe20000000000 */
[----:B------:R-:W-:Y:S01]  /*24a0*/  FFMA.FTZ R29, R30, R29, -0.25000196695327758789 ;  /* 0xbe8000421e1d7423 */ /* 0x000fe2000001001d */
[----:B------:R-:W-:Y:S01]  /*24b0*/  ISETP.GE.U32.AND P4, PT, R31, 0x7f800000, PT ;  /* 0x7f8000001f00780c */ /* 0x000fe20003f86070 */
[----:B------:R-:W-:Y:S01]  /*24c0*/  FFMA.FTZ R37, R38, R37, -0.5 ;  /* 0xbf00000026257423 */ /* 0x000fe20000010025 */
[----:B------:R-:W-:Y:S01]  /*24d0*/  FMUL R7, R7, 1.1920928955078125e-07 ;  /* 0x3400000007077820 */ /* 0x000fe20000400000 */
[----:B------:R-:W-:Y:S01]  /*24e0*/  FFMA.FTZ R29, R30, R29, 0.33333510160446166992 ;  /* 0x3eaaaae61e1d7423 */ /* 0x000fe2000001001d */
[----:B------:R-:W-:Y:S01]  /*24f0*/  I2FP.F32.S32 R6, R6 ;  /* 0x0000000600067245 */ /* 0x000fe20000201400 */
[----:B------:R-:W-:-:S02]  /*2500*/  FMUL R41, R38, R37 ;  /* 0x0000002526297220 */ /* 0x000fc40000400000 */
[----:B------:R-:W-:Y:S02]  /*2510*/  FFMA.FTZ R29, R30, R29, -0.5 ;  /* 0xbf0000001e1d7423 */ /* 0x000fe4000001001d */
[----:B------:R-:W-:Y:S01]  /*2520*/  FFMA.FTZ R38, R38, R41, R38 ;  /* 0x0000002926267223 */ /* 0x000fe20000010026 */
[----:B------:R-:W-:Y:S01]  /*2530*/  FFMA.FTZ R41, R42, -R33, 0.10546888411045074463 ;  /* 0x3dd800122a297423 */ /* 0x000fe20000010821 */
[----:B------:R-:W-:-:S03]  /*2540*/  FMUL R29, R30, R29 ;  /* 0x0000001d1e1d7220 */ /* 0x000fc60000400000 */
[----:B------:R-:W-:Y:S01]  /*2550*/  FFMA.FTZ R41, R42, R41, -0.13229703903198242188 ;  /* 0xbe0778e02a297423 */ /* 0x000fe20000010029 */
[----:B------:R-:W-:Y:S01]  /*2560*/  FFMA.FTZ R37, R30, R29, R30 ;  /* 0x0000001d1e257223 */ /* 0x000fe2000001001e */
[----:B------:R-:W-:Y:S01]  /*2570*/  FFMA.FTZ R29, R40, -R33, 0.10546888411045074463 ;  /* 0x3dd80012281d7423 */ /* 0x000fe20000010821 */
[----:B---3--:R-:W-:Y:S01]  /*2580*/  SEL R30, R9, RZ, P1 ;  /* 0x000000ff091e7207 */ /* 0x008fe20000800000 */
[----:B------:R-:W-:Y:S02]  /*2590*/  FFMA.FTZ R41, R42, R41, 0.14491446316242218018 ;  /* 0x3e1464752a297423 */ /* 0x000fe40000010029 */
[----:B------:R-:W-:Y:S02]  /*25a0*/  FFMA.FTZ R29, R40, R29, -0.13229703903198242188 ;  /* 0xbe0778e0281d7423 */ /* 0x000fe4000001001d */
[----:B------:R-:W-:Y:S01]  /*25b0*/  FFMA.FTZ R41, R42, R41, -0.16641564667224884033 ;  /* 0xbe2a68dd2a297423 */ /* 0x000fe20000010029 */
[----:B------:R-:W-:Y:S01]  /*25c0*/  FMUL R9, R30, 1.4426950216293334961 ;  /* 0x3fb8aa3b1e097820 */ /* 0x000fe20000400000 */
[----:B------:R-:W-:-:S02]  /*25d0*/  FFMA.FTZ R29, R40, R29, 0.14491446316242218018 ;  /* 0x3e146475281d7423 */ /* 0x000fc4000001001d */
[----:B------:R-:W-:Y:S02]  /*25e0*/  FFMA.FTZ R41, R42, R41, 0.19988867640495300293 ;  /* 0x3e4caf9e2a297423 */ /* 0x000fe40000010029 */
[----:B------:R-:W-:Y:S01]  /*25f0*/  FFMA.FTZ R29, R40, R29, -0.16641564667224884033 ;  /* 0xbe2a68dd281d7423 */ /* 0x000fe2000001001d */
[----:B------:R-:W-:Y:S01]  /*2600*/  FSETP.GEU.AND P5, PT, R9, -126, PT ;  /* 0xc2fc00000900780b */ /* 0x000fe20003fae000 */
[----:B------:R-:W-:Y:S02]  /*2610*/  FFMA.FTZ R41, R42, R41, -0.25000196695327758789 ;  /* 0xbe8000422a297423 */ /* 0x000fe40000010029 */
[----:B------:R-:W-:Y:S02]  /*2620*/  FFMA.FTZ R29, R40, R29, 0.19988867640495300293 ;  /* 0x3e4caf9e281d7423 */ /* 0x000fe4000001001d */
[----:B------:R-:W-:Y:S02]  /*2630*/  FFMA.FTZ R43, R42, R41, 0.33333510160446166992 ;  /* 0x3eaaaae62a2b7423 */ /* 0x000fe40000010029 */
[----:B------:R-:W-:-:S02]  /*2640*/  FFMA.FTZ R29, R40, R29, -0.25000196695327758789 ;  /* 0xbe800042281d7423 */ /* 0x000fc4000001001d */
[----:B------:R-:W-:Y:S02]  /*2650*/  FFMA.FTZ R43, R42, R43, -0.5 ;  /* 0xbf0000002a2b7423 */ /* 0x000fe4000001002b */
[----:B------:R-:W-:Y:S02]  /*2660*/  FFMA.FTZ R29, R40, R29, 0.33333510160446166992 ;  /* 0x3eaaaae6281d7423 */ /* 0x000fe4000001001d */
[----:B------:R-:W-:Y:S01]  /*2670*/  FMUL R43, R42, R43 ;  /* 0x0000002b2a2b7220 */ /* 0x000fe20000400000 */
[----:B------:R-:W-:Y:S01]  /*2680*/  @!P5 FMUL R9, R9, 0.5 ;  /* 0x3f0000000909d820 */ /* 0x000fe20000400000 */
[----:B------:R-:W-:Y:S01]  /*2690*/  FFMA.FTZ R41, R40, R29, -0.5 ;  /* 0xbf00000028297423 */ /* 0x000fe2000001001d */
[----:B------:R-:W-:Y:S01]  /*26a0*/  SEL R29, R8, RZ, P1 ;  /* 0x000000ff081d7207 */ /* 0x000fe20000800000 */
[----:B------:R-:W-:Y:S01]  /*26b0*/  FFMA.FTZ R8, R42, R43, R42 ;  /* 0x0000002b2a087223 */ /* 0x000fe2000001002a */
[----:B------:R-:W-:Y:S01]  /*26c0*/  FMUL R42, R0, 1.1920928955078125e-07 ;  /* 0x34000000002a7820 */ /* 0x000fe20000400000 */
[----:B------:R-:W-:-:S02]  /*26d0*/  FMUL R41, R40, R41 ;  /* 0x0000002928297220 */ /* 0x000fc40000400000 */
[----:B------:R-:W-:Y:S01]  /*26e0*/  FMUL R43, R29, 1.4426950216293334961 ;  /* 0x3fb8aa3b1d2b7820 */ /* 0x000fe20000400000 */
[----:B------:R-:W-:Y:S01]  /*26f0*/  FFMA.FTZ R37, R42, 0.69314718246459960938, R37 ;  /* 0x3f3172182a257823 */ /* 0x000fe20000010025 */
[----:B------:R-:W-:Y:S01]  /*2700*/  FFMA.FTZ R40, R40, R41, R40 ;  /* 0x0000002928287223 */ /* 0x000fe20000010028 */
[----:B------:R-:W-:Y:S02]  /*2710*/  I2FP.F32.S32 R41, R36 ;  /* 0x0000002400297245 */ /* 0x000fe40000201400 */
[----:B------:R-:W-:Y:S01]  /*2720*/  FSETP.GEU.AND P2, PT, R43, -126, PT ;  /* 0xc2fc00002b00780b */ /* 0x000fe20003f4e000 */
[----:B------:R1:W2:Y:S01]  /*2730*/  MUFU.EX2 R36, R9 ;  /* 0x0000000900247308 */ /* 0x0002a20000000800 */
[----:B------:R-:W-:Y:S01]  /*2740*/  FFMA.FTZ R7, R7, 0.69314718246459960938, R40 ;  /* 0x3f31721807077823 */ /* 0x000fe20000010028 */
[----:B------:R-:W-:-:S04]  /*2750*/  FMUL R41, R41, 1.1920928955078125e-07 ;  /* 0x3400000029297820 */ /* 0x000fc80000400000 */
[----:B------:R-:W-:Y:S01]  /*2760*/  FFMA.FTZ R38, R41, 0.69314718246459960938, R38 ;  /* 0x3f31721829267823 */ /* 0x000fe20000010026 */
[----:B-1----:R-:W-:-:S05]  /*2770*/  FMUL R9, R6, 1.1920928955078125e-07 ;  /* 0x3400000006097820 */ /* 0x002fca0000400000 */
[----:B------:R-:W-:Y:S01]  /*2780*/  @!P2 FMUL R43, R43, 0.5 ;  /* 0x3f0000002b2ba820 */ /* 0x000fe20000400000 */
[----:B------:R-:W-:Y:S01]  /*2790*/  FFMA.FTZ R6, R9, 0.69314718246459960938, R8 ;  /* 0x3f31721809067823 */ /* 0x000fe20000010008 */
[----:B--2---:R-:W-:Y:S02]  /*27a0*/  @!P5 FMUL R36, R36, R36 ;  /* 0x000000242424d220 */ /* 0x004fe40000400000 */
[----:B------:R-:W1:Y:S02]  /*27b0*/  MUFU.EX2 R0, R43 ;  /* 0x0000002b00007308 */ /* 0x000e640000000800 */
[----:B------:R-:W-:Y:S01]  /*27c0*/  FADD.FTZ.RZ R8, R36, 1 ;  /* 0x3f80000024087421 */ /* 0x000fe2000001c000 */
[----:B-1----:R-:W-:Y:S01]  /*27d0*/  @!P2 FMUL R0, R0, R0 ;  /* 0x000000000000a220 */ /* 0x002fe20000400000 */
[----:B------:R-:W-:-:S03]  /*27e0*/  ISETP.GE.U32.AND P2, PT, R32, 0x7f800000, PT ;  /* 0x7f8000002000780c */ /* 0x000fc60003f46070 */
[----:B------:R-:W-:-:S05]  /*27f0*/  FADD.FTZ.RZ R40, R0, 1 ;  /* 0x3f80000000287421 */ /* 0x000fca000001c000 */
[----:B------:R-:W-:-:S04]  /*2800*/  IADD3 R40, R40, -0x3f400000, RZ ;  /* 0xc0c0000028287810 */ /* 0x000fc80007ffe0ff */
[----:B------:R-:W-:Y:S01]  /*2810*/  LOP3.LUT R41, R40, 0xff800000, RZ, 0xc0, !PT ;  /* 0xff80000028297812 */ /* 0x000fe200078ec0ff */
[----:B------:R-:W-:Y:S06]  /*2820*/  @!P4 BRA `(.L_x_41) ;  /* 0x000000000014c947 */ /* 0x000fec0003800000 */
[----:B------:R-:W-:-:S13]  /*2830*/  ISETP.GE.AND P4, PT, R31, -0x407fffff, PT ;  /* 0xbf8000011f00780c */ /* 0x000fda0003f86270 */
[----:B------:R-:W-:-:S05]  /*2840*/  @P4 MOV R40, 0x7f800000 ;  /* 0x7f80000000284802 */ /* 0x000fca0000000f00 */
[C---:B------:R-:W-:Y:S01]  /*2850*/  @P4 FFMA.FTZ R37, R31.reuse, R40, +INF ;  /* 0x7f8000001f254423 */ /* 0x040fe20000010028 */
[----:B------:R-:W-:-:S04]  /*2860*/  FSETP.NEU.AND P4, PT, R31, RZ, PT ;  /* 0x000000ff1f00720b */ /* 0x000fc80003f8d000 */
[----:B------:R-:W-:-:S09]  /*2870*/  FSEL R37, R37, -RZ, P4 ;  /* 0x800000ff25257208 */ /* 0x000fd20002000000 */
.L_x_41:
[----:B------:R-:W-:Y:S05]  /*2880*/  BSYNC B0 ;  /* 0x0000000000007941 */ /* 0x000fea0003800000 */
.L_x_40:
[----:B------:R-:W-:Y:S01]  /*2890*/  BSSY B0, `(.L_x_42) ;  /* 0x000000a000007945 */ /* 0x000fe20003800000 */
[----:B------:R-:W-:Y:S02]  /*28a0*/  SEL R31, R10, RZ, P1 ;  /* 0x000000ff0a1f7207 */ /* 0x000fe40000800000 */
[----:B------:R-:W-:Y:S02]  /*28b0*/  IADD3 R8, R8, -0x3f400000, RZ ;  /* 0xc0c0000008087810 */ /* 0x000fe40007ffe0ff */
[----:B------:R-:W-:Y:S01]  /*28c0*/  IADD3 R9, -R41, 0x40800000, RZ ;  /* 0x4080000029097810 */ /* 0x000fe20007ffe1ff */
[----:B------:R-:W-:Y:S06]  /*28d0*/  @!P3 BRA `(.L_x_43) ;  /* 0x000000000014b947 */ /* 0x000fec0003800000 */
[----:B------:R-:W-:-:S13]  /*28e0*/  ISETP.GE.AND P3, PT, R5, -0x407fffff, PT ;  /* 0xbf8000010500780c */ /* 0x000fda0003f66270 */
[----:B------:R-:W-:-:S05]  /*28f0*/  @P3 MOV R10, 0x7f800000 ;  /* 0x7f800000000a3802 */ /* 0x000fca0000000f00 */
[C---:B------:R-:W-:Y:S01]  /*2900*/  @P3 FFMA.FTZ R38, R5.reuse, R10, +INF ;  /* 0x7f80000005263423 */ /* 0x040fe2000001000a */
[----:B------:R-:W-:-:S04]  /*2910*/  FSETP.NEU.AND P3, PT, R5, RZ, PT ;  /* 0x000000ff0500720b */ /* 0x000fc80003f6d000 */
[----:B------:R-:W-:-:S09]  /*2920*/  FSEL R38, R38, -RZ, P3 ;  /* 0x800000ff26267208 */ /* 0x000fd20001800000 */
.L_x_43:
[----:B------:R-:W-:Y:S05]  /*2930*/  BSYNC B0 ;  /* 0x0000000000007941 */ /* 0x000fea0003800000 */
.L_x_42:
[----:B------:R-:W-:Y:S04]  /*2940*/  BSSY B0, `(.L_x_44) ;  /* 0x0000007000007945 */ /* 0x000fe80003800000 */
[----:B------:R-:W-:Y:S05]  /*2950*/  @!P2 BRA `(.L_x_45) ;  /* 0x000000000014a947 */ /* 0x000fea0003800000 */
[C---:B------:R-:W-:Y:S02]  /*2960*/  ISETP.GE.AND P2, PT, R32.reuse, -0x407fffff, PT ;  /* 0xbf8000012000780c */ /* 0x040fe40003f46270 */
[----:B------:R-:W-:-:S11]  /*2970*/  FSETP.NEU.AND P3, PT, R32, RZ, PT ;  /* 0x000000ff2000720b */ /* 0x000fd60003f6d000 */
[----:B------:R-:W-:-:S05]  /*2980*/  @P2 MOV R5, 0x7f800000 ;  /* 0x7f80000000052802 */ /* 0x000fca0000000f00 */
[----:B------:R-:W-:-:S05]  /*2990*/  @P2 FFMA.FTZ R7, R32, R5, +INF ;  /* 0x7f80000020072423 */ /* 0x000fca0000010005 */
[----:B------:R-:W-:-:S07]  /*29a0*/  FSEL R7, R7, -RZ, P3 ;  /* 0x800000ff07077208 */ /* 0x000fce0001800000 */
.L_x_45:
[----:B------:R-:W-:Y:S05]  /*29b0*/  BSYNC B0 ;  /* 0x0000000000007941 */ /* 0x000fea0003800000 */
.L_x_44:
[----:B------:R-:W-:Y:S01]  /*29c0*/  IADD3 R32, R0, -R41, RZ ;  /* 0x8000002900207210 */ /* 0x000fe20007ffe0ff */
[----:B------:R-:W-:Y:S01]  /*29d0*/  FFMA.FTZ R43, R9, 0.25, -R4 ;  /* 0x3e800000092b7823 */ /* 0x000fe20000010804 */
[----:B------:R-:W-:Y:S01]  /*29e0*/  ISETP.GE.U32.AND P2, PT, R39, 0x7f800000, PT ;  /* 0x7f8000002700780c */ /* 0x000fe20003f46070 */
[----:B------:R-:W-:Y:S01]  /*29f0*/  FMUL R9, R31, 1.4426950216293334961 ;  /* 0x3fb8aa3b1f097820 */ /* 0x000fe20000400000 */
[----:B------:R-:W-:Y:S01]  /*2a00*/  LOP3.LUT R5, R8, 0xff800000, RZ, 0xc0, !PT ;  /* 0xff80000008057812 */ /* 0x000fe200078ec0ff */
[----:B------:R-:W-:Y:S01]  /*2a10*/  FADD R32, R32, R43 ;  /* 0x0000002b20207221 */ /* 0x000fe20000000000 */
[----:B------:R-:W-:Y:S02]  /*2a20*/  BSSY B0, `(.L_x_46) ;  /* 0x000000f000007945 */ /* 0x000fe40003800000 */
[----:B------:R-:W-:Y:S01]  /*2a30*/  IADD3 R45, -R5, 0x40800000, RZ ;  /* 0x40800000052d7810 */ /* 0x000fe20007ffe1ff */
[----:B------:R-:W-:Y:S01]  /*2a40*/  FFMA.FTZ R43, R32, -R33, 0.10546888411045074463 ;  /* 0x3dd80012202b7423 */ /* 0x000fe20000010821 */
[----:B------:R-:W-:-:S02]  /*2a50*/  IADD3 R8, R36, -R5, RZ ;  /* 0x8000000524087210 */ /* 0x000fc40007ffe0ff */
[----:B------:R-:W-:Y:S01]  /*2a60*/  FSETP.GEU.AND P3, PT, R9, -126, PT ;  /* 0xc2fc00000900780b */ /* 0x000fe20003f6e000 */
[----:B------:R-:W-:Y:S01]  /*2a70*/  FFMA.FTZ R45, R45, 0.25, -R4 ;  /* 0x3e8000002d2d7823 */ /* 0x000fe20000010804 */
[----:B------:R-:W-:-:S03]  /*2a80*/  FFMA.FTZ R43, R32, R43, -0.13229703903198242188 ;  /* 0xbe0778e0202b7423 */ /* 0x000fc6000001002b */
[----:B------:R-:W-:Y:S01]  /*2a90*/  FADD R8, R8, R45 ;  /* 0x0000002d08087221 */ /* 0x000fe20000000000 */
[----:B------:R-:W-:Y:S01]  /*2aa0*/  FFMA.FTZ R43, R32, R43, 0.14491446316242218018 ;  /* 0x3e146475202b7423 */ /* 0x000fe2000001002b */
[----:B------:R-:W-:Y:S06]  /*2ab0*/  @!P2 BRA `(.L_x_47) ;  /* 0x000000000014a947 */ /* 0x000fec0003800000 */
[----:B------:R-:W-:-:S13]  /*2ac0*/  ISETP.GE.AND P2, PT, R39, -0x407fffff, PT ;  /* 0xbf8000012700780c */ /* 0x000fda0003f46270 */
[----:B------:R-:W-:-:S05]  /*2ad0*/  @P2 MOV R10, 0x7f800000 ;  /* 0x7f800000000a2802 */ /* 0x000fca0000000f00 */
[C---:B------:R-:W-:Y:S01]  /*2ae0*/  @P2 FFMA.FTZ R6, R39.reuse, R10, +INF ;  /* 0x7f80000027062423 */ /* 0x040fe2000001000a */
[----:B------:R-:W-:-:S04]  /*2af0*/  FSETP.NEU.AND P2, PT, R39, RZ, PT ;  /* 0x000000ff2700720b */ /* 0x000fc80003f4d000 */
[----:B------:R-:W-:-:S09]  /*2b00*/  FSEL R6, R6, -RZ, P2 ;  /* 0x800000ff06067208 */ /* 0x000fd20001000000 */
.L_x_47:
[----:B------:R-:W-:Y:S05]  /*2b10*/  BSYNC B0 ;  /* 0x0000000000007941 */ /* 0x000fea0003800000 */
.L_x_46:
[----:B------:R-:W-:Y:S01]  /*2b20*/  @!P3 FMUL R9, R9, 0.5 ;  /* 0x3f0000000909b820 */ /* 0x000fe20000400000 */
[----:B------:R-:W-:Y:S01]  /*2b30*/  FFMA.FTZ R43, R32, R43, -0.16641564667224884033 ;  /* 0xbe2a68dd202b7423 */ /* 0x000fe2000001002b */
[----:B------:R-:W-:Y:S01]  /*2b40*/  FFMA.FTZ R39, R8, -R33, 0.10546888411045074463 ;  /* 0x3dd8001208277423 */ /* 0x000fe20000010821 */
[----:B------:R-:W-:Y:S01]  /*2b50*/  ISETP.GE.U32.AND P5, PT, R0, 0x7f800000, PT ;  /* 0x7f8000000000780c */ /* 0x000fe20003fa6070 */
[----:B------:R-:W1:Y:S01]  /*2b60*/  MUFU.EX2 R10, R9 ;  /* 0x00000009000a7308 */ /* 0x000e620000000800 */
[----:B------:R-:W-:Y:S01]  /*2b70*/  FFMA.FTZ R43, R32, R43, 0.19988867640495300293 ;  /* 0x3e4caf9e202b7423 */ /* 0x000fe2000001002b */
[----:B------:R-:W-:Y:S01]  /*2b80*/  FFMA.FTZ R39, R8, R39, -0.13229703903198242188 ;  /* 0xbe0778e008277423 */ /* 0x000fe20000010027 */
[----:B------:R-:W-:Y:S01]  /*2b90*/  I2FP.F32.S32 R41, R41 ;  /* 0x0000002900297245 */ /* 0x000fe20000201400 */
[----:B------:R-:W-:Y:S01]  /*2ba0*/  BSSY B0, `(.L_x_48) ;  /* 0x000004c000007945 */ /* 0x000fe20003800000 */
[----:B------:R-:W-:Y:S01]  /*2bb0*/  FFMA.FTZ R43, R32, R43, -0.25000196695327758789 ;  /* 0xbe800042202b7423 */ /* 0x000fe2000001002b */
[----:B------:R-:W-:Y:S01]  /*2bc0*/  FFMA.FTZ R39, R8, R39, 0.14491446316242218018 ;  /* 0x3e14647508277423 */ /* 0x000fe20000010027 */
[----:B------:R-:W-:-:S02]  /*2bd0*/  ISETP.GE.U32.AND P2, PT, R36, 0x7f800000, PT ;  /* 0x7f8000002400780c */ /* 0x000fc40003f46070 */
[----:B------:R-:W-:Y:S01]  /*2be0*/  FFMA.FTZ R43, R32, R43, 0.33333510160446166992 ;  /* 0x3eaaaae6202b7423 */ /* 0x000fe2000001002b */
[----:B------:R-:W-:-:S03]  /*2bf0*/  FFMA.FTZ R39, R8, R39, -0.16641564667224884033 ;  /* 0xbe2a68dd08277423 */ /* 0x000fc60000010027 */
[----:B------:R-:W-:Y:S01]  /*2c00*/  FFMA.FTZ R43, R32, R43, -0.5 ;  /* 0xbf000000202b7423 */ /* 0x000fe2000001002b */
[----:B------:R-:W-:Y:S01]  /*2c10*/  FFMA.FTZ R45, R8, R39, 0.19988867640495300293 ;  /* 0x3e4caf9e082d7423 */ /* 0x000fe20000010027 */
[----:B-1----:R-:W-:Y:S02]  /*2c20*/  @!P3 FMUL R10, R10, R10 ;  /* 0x0000000a0a0ab220 */ /* 0x002fe40000400000 */
[----:B------:R-:W-:Y:S01]  /*2c30*/  FMUL R39, R32, R43 ;  /* 0x0000002b20277220 */ /* 0x000fe20000400000 */
[----:B------:R-:W-:Y:S01]  /*2c40*/  FFMA.FTZ R45, R8, R45, -0.25000196695327758789 ;  /* 0xbe800042082d7423 */ /* 0x000fe2000001002d */
[C---:B------:R-:W-:Y:S01]  /*2c50*/  FADD.FTZ.RZ R9, R10.reuse, 1 ;  /* 0x3f8000000a097421 */ /* 0x040fe2000001c000 */
[----:B------:R-:W-:Y:S01]  /*2c60*/  ISETP.GE.U32.AND P3, PT, R10, 0x7f800000, PT ;  /* 0x7f8000000a00780c */ /* 0x000fe20003f66070 */
[----:B------:R-:W-:Y:S01]  /*2c70*/  FFMA.FTZ R39, R32, R39, R32 ;  /* 0x0000002720277223 */ /* 0x000fe20000010020 */
[----:B------:R-:W-:Y:S01]  /*2c80*/  SEL R32, R11, RZ, P1 ;  /* 0x000000ff0b207207 */ /* 0x000fe20000800000 */
[----:B------:R-:W-:Y:S01]  /*2c90*/  FFMA.FTZ R45, R8, R45, 0.33333510160446166992 ;  /* 0x3eaaaae6082d7423 */ /* 0x000fe2000001002d */
[----:B------:R-:W-:-:S03]  /*2ca0*/  IADD3 R9, R9, -0x3f400000, RZ ;  /* 0xc0c0000009097810 */ /* 0x000fc60007ffe0ff */
[----:B------:R-:W-:Y:S01]  /*2cb0*/  FFMA.FTZ R45, R8, R45, -0.5 ;  /* 0xbf000000082d7423 */ /* 0x000fe2000001002d */
[----:B------:R-:W-:-:S03]  /*2cc0*/  LOP3.LUT R9, R9, 0xff800000, RZ, 0xc0, !PT ;  /* 0xff80000009097812 */ /* 0x000fc600078ec0ff */
[C---:B------:R-:W-:Y:S01]  /*2cd0*/  FMUL R45, R8.reuse, R45 ;  /* 0x0000002d082d7220 */ /* 0x040fe20000400000 */
[----:B------:R-:W-:Y:S02]  /*2ce0*/  IADD3 R43, -R9, 0x40800000, RZ ;  /* 0x40800000092b7810 */ /* 0x000fe40007ffe1ff */
[----:B------:R-:W-:Y:S01]  /*2cf0*/  IADD3 R42, R10, -R9, RZ ;  /* 0x800000090a2a7210 */ /* 0x000fe20007ffe0ff */
[----:B------:R-:W-:Y:S01]  /*2d00*/  FFMA.FTZ R8, R8, R45, R8 ;  /* 0x0000002d08087223 */ /* 0x000fe20000010008 */
[----:B------:R-:W-:Y:S01]  /*2d10*/  I2FP.F32.S32 R9, R9 ;  /* 0x0000000900097245 */ /* 0x000fe20000201400 */
[----:B------:R-:W-:-:S04]  /*2d20*/  FFMA.FTZ R43, R43, 0.25, -R4 ;  /* 0x3e8000002b2b7823 */ /* 0x000fc80000010804 */
[----:B------:R-:W-:Y:S01]  /*2d30*/  FADD R42, R42, R43 ;  /* 0x0000002b2a2a7221 */ /* 0x000fe20000000000 */
[----:B------:R-:W-:-:S03]  /*2d40*/  FMUL R43, R32, 1.4426950216293334961 ;  /* 0x3fb8aa3b202b7820 */ /* 0x000fc60000400000 */
[C---:B------:R-:W-:Y:S02]  /*2d50*/  FFMA.FTZ R11, R42.reuse, -R33, 0.10546888411045074463 ;  /* 0x3dd800122a0b7423 */ /* 0x040fe40000010821 */
[----:B------:R-:W-:Y:S02]  /*2d60*/  FSETP.GEU.AND P1, PT, R43, -126, PT ;  /* 0xc2fc00002b00780b */ /* 0x000fe40003f2e000 */
[----:B------:R-:W-:-:S04]  /*2d70*/  FFMA.FTZ R11, R42, R11, -0.13229703903198242188 ;  /* 0xbe0778e02a0b7423 */ /* 0x000fc8000001000b */
[----:B------:R-:W-:-:S04]  /*2d80*/  FFMA.FTZ R11, R42, R11, 0.14491446316242218018 ;  /* 0x3e1464752a0b7423 */ /* 0x000fc8000001000b */
[----:B------:R-:W-:-:S03]  /*2d90*/  FFMA.FTZ R11, R42, R11, -0.16641564667224884033 ;  /* 0xbe2a68dd2a0b7423 */ /* 0x000fc6000001000b */
[----:B------:R-:W-:Y:S01]  /*2da0*/  @!P1 FMUL R43, R43, 0.5 ;  /* 0x3f0000002b2b9820 */ /* 0x000fe20000400000 */
[----:B------:R-:W-:-:S03]  /*2db0*/  FFMA.FTZ R45, R42, R11, 0.19988867640495300293 ;  /* 0x3e4caf9e2a2d7423 */ /* 0x000fc6000001000b */
[----:B------:R-:W1:Y:S01]  /*2dc0*/  MUFU.EX2 R11, R43 ;  /* 0x0000002b000b7308 */ /* 0x000e620000000800 */
[----:B------:R-:W-:-:S04]  /*2dd0*/  FFMA.FTZ R45, R42, R45, -0.25000196695327758789 ;  /* 0xbe8000422a2d7423 */ /* 0x000fc8000001002d */
[----:B------:R-:W-:-:S04]  /*2de0*/  FFMA.FTZ R45, R42, R45, 0.33333510160446166992 ;  /* 0x3eaaaae62a2d7423 */ /* 0x000fc8000001002d */
[----:B------:R-:W-:-:S04]  /*2df0*/  FFMA.FTZ R45, R42, R45, -0.5 ;  /* 0xbf0000002a2d7423 */ /* 0x000fc8000001002d */
[----:B------:R-:W-:Y:S01]  /*2e00*/  FMUL R45, R42, R45 ;  /* 0x0000002d2a2d7220 */ /* 0x000fe20000400000 */
[----:B-1----:R-:W-:Y:S01]  /*2e10*/  @!P1 FMUL R11, R11, R11 ;  /* 0x0000000b0b0b9220 */ /* 0x002fe20000400000 */
[----:B------:R-:W-:Y:S02]  /*2e20*/  FSETP.GT.AND P1, PT, R22, 20, PT ;  /* 0x41a000001600780b */ /* 0x000fe40003f24000 */
[----:B------:R-:W-:Y:S01]  /*2e30*/  FFMA.FTZ R42, R42, R45, R42 ;  /* 0x0000002d2a2a7223 */ /* 0x000fe2000001002a */
[C---:B------:R-:W-:Y:S01]  /*2e40*/  FADD.FTZ.RZ R40, R11.reuse, 1 ;  /* 0x3f8000000b287421 */ /* 0x040fe2000001c000 */
[----:B------:R-:W-:-:S04]  /*2e50*/  ISETP.GE.U32.AND P4, PT, R11, 0x7f800000, PT ;  /* 0x7f8000000b00780c */ /* 0x000fc80003f86070 */
[----:B------:R-:W-:-:S04]  /*2e60*/  IADD3 R40, R40, -0x3f400000, RZ ;  /* 0xc0c0000028287810 */ /* 0x000fc80007ffe0ff */
[----:B------:R-:W-:-:S04]  /*2e70*/  LOP3.LUT R40, R40, 0xff800000, RZ, 0xc0, !PT ;  /* 0xff80000028287812 */ /* 0x000fc800078ec0ff */
[----:B------:R-:W-:Y:S02]  /*2e80*/  IADD3 R45, -R40, 0x40800000, RZ ;  /* 0x40800000282d7810 */ /* 0x000fe40007ffe1ff */
[----:B------:R-:W-:Y:S02]  /*2e90*/  IADD3 R44, R11, -R40, RZ ;  /* 0x800000280b2c7210 */ /* 0x000fe40007ffe0ff */
[----:B------:R-:W-:Y:S01]  /*2ea0*/  I2FP.F32.S32 R40, R40 ;  /* 0x0000002800287245 */ /* 0x000fe20000201400 */
[----:B------:R-:W-:-:S04]  /*2eb0*/  FFMA.FTZ R45, R45, 0.25, -R4 ;  /* 0x3e8000002d2d7823 */ /* 0x000fc80000010804 */
[----:B------:R-:W-:-:S04]  /*2ec0*/  FADD R44, R44, R45 ;  /* 0x0000002d2c2c7221 */ /* 0x000fc80000000000 */
[----:B------:R-:W-:-:S04]  /*2ed0*/  FFMA.FTZ R33, R44, -R33, 0.10546888411045074463 ;  /* 0x3dd800122c217423 */ /* 0x000fc80000010821 */
[----:B------:R-:W-:-:S04]  /*2ee0*/  FFMA.FTZ R33, R44, R33, -0.13229703903198242188 ;  /* 0xbe0778e02c217423 */ /* 0x000fc80000010021 */
[----:B------:R-:W-:-:S04]  /*2ef0*/  FFMA.FTZ R33, R44, R33, 0.14491446316242218018 ;  /* 0x3e1464752c217423 */ /* 0x000fc80000010021 */
[----:B------:R-:W-:-:S04]  /*2f00*/  FFMA.FTZ R33, R44, R33, -0.16641564667224884033 ;  /* 0xbe2a68dd2c217423 */ /* 0x000fc80000010021 */
[----:B------:R-:W-:-:S04]  /*2f10*/  FFMA.FTZ R33, R44, R33, 0.19988867640495300293 ;  /* 0x3e4caf9e2c217423 */ /* 0x000fc80000010021 */
[----:B------:R-:W-:-:S04]  /*2f20*/  FFMA.FTZ R33, R44, R33, -0.25000196695327758789 ;  /* 0xbe8000422c217423 */ /* 0x000fc80000010021 */
[----:B------:R-:W-:-:S04]  /*2f30*/  FFMA.FTZ R33, R44, R33, 0.33333510160446166992 ;  /* 0x3eaaaae62c217423 */ /* 0x000fc80000010021 */
[----:B------:R-:W-:Y:S01]  /*2f40*/  FFMA.FTZ R43, R44, R33, -0.5 ;  /* 0xbf0000002c2b7423 */ /* 0x000fe20000010021 */
[----:B------:R-:W-:-:S03]  /*2f50*/  I2FP.F32.S32 R33, R5 ;  /* 0x0000000500217245 */ /* 0x000fc60000201400 */
[C---:B------:R-:W-:Y:S01]  /*2f60*/  FMUL R5, R44.reuse, R43 ;  /* 0x0000002b2c057220 */ /* 0x040fe20000400000 */
[----:B------:R-:W-:Y:S01]  /*2f70*/  FMUL R43, R9, 1.1920928955078125e-07 ;  /* 0x34000000092b7820 */ /* 0x000fe20000400000 */
[----:B------:R-:W-:Y:S02]  /*2f80*/  FMUL R33, R33, 1.1920928955078125e-07 ;  /* 0x3400000021217820 */ /* 0x000fe40000400000 */
[----:B------:R-:W-:Y:S02]  /*2f90*/  FFMA.FTZ R5, R44, R5, R44 ;  /* 0x000000052c057223 */ /* 0x000fe4000001002c */
[----:B------:R-:W-:Y:S01]  /*2fa0*/  FFMA.FTZ R9, R33, 0.69314718246459960938, R8 ;  /* 0x3f31721821097823 */ /* 0x000fe20000010008 */
[----:B------:R-:W-:Y:S01]  /*2fb0*/  FFMA.FTZ R8, R43, 0.69314718246459960938, R42 ;  /* 0x3f3172182b087823 */ /* 0x000fe2000001002a */
[----:B------:R-:W-:Y:S01]  /*2fc0*/  FMUL R42, R40, 1.1920928955078125e-07 ;  /* 0x34000000282a7820 */ /* 0x000fe20000400000 */
[----:B------:R-:W-:-:S03]  /*2fd0*/  FMUL R40, R41, 1.1920928955078125e-07 ;  /* 0x3400000029287820 */ /* 0x000fc60000400000 */
[----:B------:R-:W-:Y:S01]  /*2fe0*/  FFMA.FTZ R5, R42, 0.69314718246459960938, R5 ;  /* 0x3f3172182a057823 */ /* 0x000fe20000010005 */
[----:B------:R-:W-:Y:S01]  /*2ff0*/  FFMA.FTZ R40, R40, 0.69314718246459960938, R39 ;  /* 0x3f31721828287823 */ /* 0x000fe20000010027 */
[----:B------:R-:W-:Y:S06]  /*3000*/  @!P5 BRA `(.L_x_49) ;  /* 0x000000000014d947 */ /* 0x000fec0003800000 */
[C---:B------:R-:W-:Y:S02]  /*3010*/  ISETP.GE.AND P5, PT, R0.reuse, -0x407fffff, PT ;  /* 0xbf8000010000780c */ /* 0x040fe40003fa6270 */
[----:B------:R-:W-:-:S11]  /*3020*/  FSETP.NEU.AND P6, PT, R0, RZ, PT ;  /* 0x000000ff0000720b */ /* 0x000fd60003fcd000 */
[----:B------:R-:W-:-:S05]  /*3030*/  @P5 MOV R33, 0x7f800000 ;  /* 0x7f80000000215802 */ /* 0x000fca0000000f00 */
[----:B------:R-:W-:-:S05]  /*3040*/  @P5 FFMA.FTZ R40, R0, R33, +INF ;  /* 0x7f80000000285423 */ /* 0x000fca0000010021 */
[----:B------:R-:W-:-:S07]  /*3050*/  FSEL R40, R40, -RZ, P6 ;  /* 0x800000ff28287208 */ /* 0x000fce0003000000 */
.L_x_49:
[----:B------:R-:W-:Y:S05]  /*3060*/  BSYNC B0 ;  /* 0x0000000000007941 */ /* 0x000fea0003800000 */
.L_x_48:
[----:B------:R-:W-:Y:S04]  /*3070*/  BSSY B0, `(.L_x_50) ;  /* 0x0000007000007945 */ /* 0x000fe80003800000 */
[----:B------:R-:W-:Y:S05]  /*3080*/  @!P2 BRA `(.L_x_51) ;  /* 0x000000000014a947 */ /* 0x000fea0003800000 */
[C---:B------:R-:W-:Y:S02]  /*3090*/  ISETP.GE.AND P2, PT, R36.reuse, -0x407fffff, PT ;  /* 0xbf8000012400780c */ /* 0x040fe40003f46270 */
[----:B------:R-:W-:-:S11]  /*30a0*/  FSETP.NEU.AND P5, PT, R36, RZ, PT ;  /* 0x000000ff2400720b */ /* 0x000fd60003fad000 */
[----:B------:R-:W-:-:S05]  /*30b0*/  @P2 MOV R33, 0x7f800000 ;  /* 0x7f80000000212802 */ /* 0x000fca0000000f00 */
[----:B------:R-:W-:-:S05]  /*30c0*/  @P2 FFMA.FTZ R9, R36, R33, +INF ;  /* 0x7f80000024092423 */ /* 0x000fca0000010021 */
[----:B------:R-:W-:-:S07]  /*30d0*/  FSEL R9, R9, -RZ, P5 ;  /* 0x800000ff09097208 */ /* 0x000fce0002800000 */
.L_x_51:
[----:B------:R-:W-:Y:S05]  /*30e0*/  BSYNC B0 ;  /* 0x0000000000007941 */ /* 0x000fea0003800000 */
.L_x_50:
[----:B------:R-:W-:Y:S04]  /*30f0*/  BSSY B0, `(.L_x_52) ;  /* 0x0000007000007945 */ /* 0x000fe80003800000 */
[----:B------:R-:W-:Y:S05]  /*3100*/  @!P3 BRA `(.L_x_53) ;  /* 0x000000000014b947 */ /* 0x000fea0003800000 */
[C---:B------:R-:W-:Y:S02]  /*3110*/  ISETP.GE.AND P2, PT, R10.reuse, -0x407fffff, PT ;  /* 0xbf8000010a00780c */ /* 0x040fe40003f46270 */
[----:B------:R-:W-:-:S11]  /*3120*/  FSETP.NEU.AND P3, PT, R10, RZ, PT ;  /* 0x000000ff0a00720b */ /* 0x000fd60003f6d000 */
[----:B------:R-:W-:-:S05]  /*3130*/  @P2 MOV R33, 0x7f800000 ;  /* 0x7f80000000212802 */ /* 0x000fca0000000f00 */
[----:B------:R-:W-:-:S05]  /*3140*/  @P2 FFMA.FTZ R8, R10, R33, +INF ;  /* 0x7f8000000a082423 */ /* 0x000fca0000010021 */
[----:B------:R-:W-:-:S07]  /*3150*/  FSEL R8, R8, -RZ, P3 ;  /* 0x800000ff08087208 */ /* 0x000fce0001800000 */
.L_x_53:
[----:B------:R-:W-:Y:S05]  /*3160*/  BSYNC B0 ;  /* 0x0000000000007941 */ /* 0x000fea0003800000 */
.L_x_52:
[----:B------:R-:W-:Y:S04]  /*3170*/  BSSY B0, `(.L_x_54) ;  /* 0x0000007000007945 */ /* 0x000fe80003800000 */
[----:B------:R-:W-:Y:S05]  /*3180*/  @!P4 BRA `(.L_x_55) ;  /* 0x000000000014c947 */ /* 0x000fea0003800000 */
[C---:B------:R-:W-:Y:S02]  /*3190*/  ISETP.GE.AND P2, PT, R11.reuse, -0x407fffff, PT ;  /* 0xbf8000010b00780c */ /* 0x040fe40003f46270 */
[----:B------:R-:W-:-:S11]  /*31a0*/  FSETP.NEU.AND P3, PT, R11, RZ, PT ;  /* 0x000000ff0b00720b */ /* 0x000fd60003f6d000 */
[----:B------:R-:W-:-:S05]  /*31b0*/  @P2 MOV R0, 0x7f800000 ;  /* 0x7f80000000002802 */ /* 0x000fca0000000f00 */
[----:B------:R-:W-:-:S05]  /*31c0*/  @P2 FFMA.FTZ R5, R11, R0, +INF ;  /* 0x7f8000000b052423 */ /* 0x000fca0000010000 */
[----:B------:R-:W-:-:S07]  /*31d0*/  FSEL R5, R5, -RZ, P3 ;  /* 0x800000ff05057208 */ /* 0x000fce0001800000 */
.L_x_55:
[----:B------:R-:W-:Y:S05]  /*31e0*/  BSYNC B0 ;  /* 0x0000000000007941 */ /* 0x000fea0003800000 */
.L_x_54:
[----:B------:R-:W-:Y:S01]  /*31f0*/  FSEL R33, R22, R37, P1 ;  /* 0x0000002516217208 */ /* 0x000fe20000800000 */
[----:B------:R-:W-:Y:S01]  /*3200*/  BSSY B0, `(.L_x_56) ;  /* 0x0000017000007945 */ /* 0x000fe20003800000 */
[----:B------:R-:W-:Y:S02]  /*3210*/  FSETP.GT.AND P1, PT, R23, 20, PT ;  /* 0x41a000001700780b */ /* 0x000fe40003f24000 */
[----:B------:R-:W-:Y:S01]  /*3220*/  FSETP.GT.AND P3, PT, R26, 20, PT ;  /* 0x41a000001a00780b */ /* 0x000fe20003f64000 */
[----:B------:R-:W-:Y:S01]  /*3230*/  FADD.FTZ R37, |R33|, -RZ ;  /* 0x800000ff21257221 */ /* 0x000fe20000010200 */
[----:B------:R-:W-:-:S04]  /*3240*/  FSEL R36, R23, R38, P1 ;  /* 0x0000002617247208 */ /* 0x000fc80000800000 */
[----:B------:R-:W-:-:S13]  /*3250*/  FSETP.GE.AND P2, PT, R37, 0.60000002384185791016, PT ;  /* 0x3f19999a2500780b */ /* 0x000fda0003f46000 */
[----:B------:R-:W-:Y:S05]  /*3260*/  @!P2 BRA `(.L_x_57) ;  /* 0x000000000024a947 */ /* 0x000fea0003800000 */
[C---:B------:R-:W-:Y:S01]  /*3270*/  FMUL R0, R37.reuse, 2.8853900432586669922 ;  /* 0x4038aa3b25007820 */ /* 0x040fe20000400000 */
[----:B------:R-:W-:-:S05]  /*3280*/  FSETP.GE.AND P1, PT, R37, 9.010913848876953125, PT ;  /* 0x41102cb42500780b */ /* 0x000fca0003f26000 */
[----:B------:R-:W1:Y:S02]  /*3290*/  MUFU.EX2 R0, R0 ;  /* 0x0000000000007308 */ /* 0x000e640000000800 */
[----:B-1----:R-:W-:-:S06]  /*32a0*/  FADD R10, R0, 1 ;  /* 0x3f800000000a7421 */ /* 0x002fcc0000000000 */
[----:B------:R-:W1:Y:S02]  /*32b0*/  MUFU.RCP R11, R10 ;  /* 0x0000000a000b7308 */ /* 0x000e640000001000 */
[----:B-1----:R-:W-:-:S05]  /*32c0*/  FFMA.FTZ R11, R11, -2, R4 ;  /* 0xc00000000b0b7823 */ /* 0x002fca0000010004 */
[----:B------:R-:W-:-:S04]  /*32d0*/  FSEL R38, R11, 1, !P1 ;  /* 0x3f8000000b267808 */ /* 0x000fc80004800000 */
[----:B------:R-:W-:Y:S01]  /*32e0*/  LOP3.LUT R33, R38, 0x80000000, R33, 0xf8, !PT ;  /* 0x8000000026217812 */ /* 0x000fe200078ef821 */
[----:B------:R-:W-:Y:S06]  /*32f0*/  BRA `(.L_x_58) ;  /* 0x00000000001c7947 */ /* 0x000fec0003800000 */
.L_x_57:
[----:B------:R-:W-:Y:S01]  /*3300*/  HFMA2.MMA R0, -RZ, RZ, 1.125, -9232 ;  /* 0x3c80f082ff007435 */ /* 0x000fe200000001ff */
[----:B------:R-:W-:-:S09]  /*3310*/  FMUL R11, R33, R33 ;  /* 0x00000021210b7220 */ /* 0x000fd20000400000 */
[----:B------:R-:W-:-:S04]  /*3320*/  FFMA.FTZ R0, R11, R0, -0.052303962409496307373 ;  /* 0xbd563cae0b007423 */ /* 0x000fc80000010000 */
[----:B------:R-:W-:-:S04]  /*3330*/  FFMA.FTZ R0, R11, R0, 0.1331529766321182251 ;  /* 0x3e0859410b007423 */ /* 0x000fc80000010000 */
[----:B------:R-:W-:-:S04]  /*3340*/  FFMA.FTZ R0, R11, R0, -0.33332768082618713379 ;  /* 0xbeaaa9ed0b007423 */ /* 0x000fc80000010000 */
[----:B------:R-:W-:-:S04]  /*3350*/  FFMA.FTZ R0, R11, R0, RZ ;  /* 0x000000000b007223 */ /* 0x000fc800000100ff */
[----:B------:R-:W-:-:S07]  /*3360*/  FFMA.FTZ R33, R33, R0, R33 ;  /* 0x0000000021217223 */ /* 0x000fce0000010021 */
.L_x_58:
[----:B------:R-:W-:Y:S05]  /*3370*/  BSYNC B0 ;  /* 0x0000000000007941 */ /* 0x000fea0003800000 */
.L_x_56:
[----:B------:R-:W-:Y:S01]  /*3380*/  FADD.FTZ R11, |R36|, -RZ ;  /* 0x800000ff240b7221 */ /* 0x000fe20000010200 */
[----:B------:R-:W-:Y:S01]  /*3390*/  BSSY B0, `(.L_x_59) ;  /* 0x0000015000007945 */ /* 0x000fe20003800000 */
[----:B------:R-:W-:Y:S02]  /*33a0*/  FSETP.GT.AND P2, PT, R27, 20, PT ;  /* 0x41a000001b00780b */ /* 0x000fe40003f44000 */
[----:B------:R-:W-:Y:S02]  /*33b0*/  FSEL R37, R26, R7, P3 ;  /* 0x000000071a257208 */ /* 0x000fe40001800000 */
        /* <DEDUP_REMOVED lines=11> */
.L_x_60:
[----:B------:R-:W-:Y:S01]  /*3470*/  MOV R0, 0x3c80f082 ;  /* 0x3c80f08200007802 */ /* 0x000fe20000000f00 */
[----:B------:R-:W-:-:S04]  /*3480*/  FMUL R7, R36, R36 ;  /* 0x0000002424077220 */ /* 0x000fc80000400000 */
[----:B------:R-:W-:-:S04]  /*3490*/  FFMA.FTZ R0, R7, R0, -0.052303962409496307373 ;  /* 0xbd563cae07007423 */ /* 0x000fc80000010000 */
[----:B------:R-:W-:-:S04]  /*34a0*/  FFMA.FTZ R0, R7, R0, 0.1331529766321182251 ;  /* 0x3e08594107007423 */ /* 0x000fc80000010000 */
[----:B------:R-:W-:-:S04]  /*34b0*/  FFMA.FTZ R0, R7, R0, -0.33332768082618713379 ;  /* 0xbeaaa9ed07007423 */ /* 0x000fc80000010000 */
[----:B------:R-:W-:-:S04]  /*34c0*/  FFMA.FTZ R7, R7, R0, RZ ;  /* 0x0000000007077223 */ /* 0x000fc800000100ff */
[----:B------:R-:W-:-:S07]  /*34d0*/  FFMA.FTZ R36, R36, R7, R36 ;  /* 0x0000000724247223 */ /* 0x000fce0000010024 */
.L_x_61:
[----:B------:R-:W-:Y:S05]  /*34e0*/  BSYNC B0 ;  /* 0x0000000000007941 */ /* 0x000fea0003800000 */
.L_x_59:
        /* <DEDUP_REMOVED lines=15> */
.L_x_63:
[----:B------:R-:W-:Y:S01]  /*35e0*/  HFMA2.MMA R0, -RZ, RZ, 1.125, -9232 ;  /* 0x3c80f082ff007435 */ /* 0x000fe200000001ff */
[----:B------:R-:W-:-:S09]  /*35f0*/  FMUL R7, R37, R37 ;  /* 0x0000002525077220 */ /* 0x000fd20000400000 */
[----:B------:R-:W-:-:S04]  /*3600*/  FFMA.FTZ R0, R7, R0, -0.052303962409496307373 ;  /* 0xbd563cae07007423 */ /* 0x000fc80000010000 */
[----:B------:R-:W-:-:S04]  /*3610*/  FFMA.FTZ R0, R7, R0, 0.1331529766321182251 ;  /* 0x3e08594107007423 */ /* 0x000fc80000010000 */
[----:B------:R-:W-:-:S04]  /*3620*/  FFMA.FTZ R0, R7, R0, -0.33332768082618713379 ;  /* 0xbeaaa9ed07007423 */ /* 0x000fc80000010000 */
[----:B------:R-:W-:-:S04]  /*3630*/  FFMA.FTZ R0, R7, R0, RZ ;  /* 0x0000000007007223 */ /* 0x000fc800000100ff */
[----:B------:R-:W-:-:S07]  /*3640*/  FFMA.FTZ R37, R37, R0, R37 ;  /* 0x0000000025257223 */ /* 0x000fce0000010025 */
.L_x_64:
[----:B------:R-:W-:Y:S05]  /*3650*/  BSYNC B0 ;  /* 0x0000000000007941 */ /* 0x000fea0003800000 */
.L_x_62:
        /* <DEDUP_REMOVED lines=15> */
.L_x_66:
[----:B------:R-:W-:Y:S01]  /*3750*/  MOV R0, 0x3c80f082 ;  /* 0x3c80f08200007802 */ /* 0x000fe20000000f00 */
[----:B------:R-:W-:-:S04]  /*3760*/  FMUL R7, R38, R38 ;  /* 0x0000002626077220 */ /* 0x000fc80000400000 */
[----:B------:R-:W-:-:S04]  /*3770*/  FFMA.FTZ R0, R7, R0, -0.052303962409496307373 ;  /* 0xbd563cae07007423 */ /* 0x000fc80000010000 */
[----:B------:R-:W-:-:S04]  /*3780*/  FFMA.FTZ R0, R7, R0, 0.1331529766321182251 ;  /* 0x3e08594107007423 */ /* 0x000fc80000010000 */
[----:B------:R-:W-:-:S04]  /*3790*/  FFMA.FTZ R0, R7, R0, -0.33332768082618713379 ;  /* 0xbeaaa9ed07007423 */ /* 0x000fc80000010000 */
[----:B------:R-:W-:-:S04]  /*37a0*/  FFMA.FTZ R7, R7, R0, RZ ;  /* 0x0000000007077223 */ /* 0x000fc800000100ff */
[----:B------:R-:W-:-:S07]  /*37b0*/  FFMA.FTZ R38, R38, R7, R38 ;  /* 0x0000000726267223 */ /* 0x000fce0000010026 */
.L_x_67:
[----:B------:R-:W-:Y:S05]  /*37c0*/  BSYNC B0 ;  /* 0x0000000000007941 */ /* 0x000fea0003800000 */
.L_x_65:
        /* <DEDUP_REMOVED lines=15> */
.L_x_69:
[----:B------:R-:W-:Y:S01]  /*38c0*/  HFMA2.MMA R0, -RZ, RZ, 1.125, -9232 ;  /* 0x3c80f082ff007435 */ /* 0x000fe200000001ff */
[----:B------:R-:W-:-:S09]  /*38d0*/  FMUL R7, R40, R40 ;  /* 0x0000002828077220 */ /* 0x000fd20000400000 */
[----:B------:R-:W-:-:S04]  /*38e0*/  FFMA.FTZ R0, R7, R0, -0.052303962409496307373 ;  /* 0xbd563cae07007423 */ /* 0x000fc80000010000 */
[----:B------:R-:W-:-:S04]  /*38f0*/  FFMA.FTZ R0, R7, R0, 0.1331529766321182251 ;  /* 0x3e08594107007423 */ /* 0x000fc80000010000 */
[----:B------:R-:W-:-:S04]  /*3900*/  FFMA.FTZ R0, R7, R0, -0.33332768082618713379 ;  /* 0xbeaaa9ed07007423 */ /* 0x000fc80000010000 */
[----:B------:R-:W-:-:S04]  /*3910*/  FFMA.FTZ R7, R7, R0, RZ ;  /* 0x0000000007077223 */ /* 0x000fc800000100ff */
[----:B------:R-:W-:-:S07]  /*3920*/  FFMA.FTZ R40, R40, R7, R40 ;  /* 0x0000000728287223 */ /* 0x000fce0000010028 */
.L_x_70:
[----:B------:R-:W-:Y:S05]  /*3930*/  BSYNC B0 ;  /* 0x0000000000007941 */ /* 0x000fea0003800000 */
.L_x_68:
        /* <DEDUP_REMOVED lines=15> */
.L_x_72:
[----:B------:R-:W-:Y:S01]  /*3a30*/  MOV R0, 0x3c80f082 ;  /* 0x3c80f08200007802 */ /* 0x000fe20000000f00 */
[----:B------:R-:W-:-:S04]  /*3a40*/  FMUL R7, R39, R39 ;  /* 0x0000002727077220 */ /* 0x000fc80000400000 */
[----:B------:R-:W-:-:S04]  /*3a50*/  FFMA.FTZ R0, R7, R0, -0.052303962409496307373 ;  /* 0xbd563cae07007423 */ /* 0x000fc80000010000 */
[----:B------:R-:W-:-:S04]  /*3a60*/  FFMA.FTZ R0, R7, R0, 0.1331529766321182251 ;  /* 0x3e08594107007423 */ /* 0x000fc80000010000 */
[----:B------:R-:W-:-:S04]  /*3a70*/  FFMA.FTZ R0, R7, R0, -0.33332768082618713379 ;  /* 0xbeaaa9ed07007423 */ /* 0x000fc80000010000 */
[----:B------:R-:W-:-:S04]  /*3a80*/  FFMA.FTZ R0, R7, R0, RZ ;  /* 0x0000000007007223 */ /* 0x000fc800000100ff */
[----:B------:R-:W-:-:S07]  /*3a90*/  FFMA.FTZ R39, R39, R0, R39 ;  /* 0x0000000027277223 */ /* 0x000fce0000010027 */
.L_x_73:
[----:B------:R-:W-:Y:S05]  /*3aa0*/  BSYNC B0 ;  /* 0x0000000000007941 */ /* 0x000fea0003800000 */
.L_x_71:
[----:B------:R-:W-:Y:S01]  /*3ab0*/  FADD.FTZ R8, |R42|, -RZ ;  /* 0x800000ff2a087221 */ /* 0x000fe20000010200 */
[----:B------:R-:W-:Y:S01]  /*3ac0*/  BSSY B0, `(.L_x_74) ;  /* 0x0000014000007945 */ /* 0x000fe20003800000 */
[----:B------:R-:W-:-:S03]  /*3ad0*/  FSEL R5, R32, R5, P2 ;  /* 0x0000000520057208 */ /* 0x000fc60001000000 */
        /* <DEDUP_REMOVED lines=11> */
.L_x_75:
[----:B------:R-:W-:Y:S01]  /*3b90*/  HFMA2.MMA R0, -RZ, RZ, 1.125, -9232 ;  /* 0x3c80f082ff007435 */ /* 0x000fe200000001ff */
[----:B------:R-:W-:-:S09]  /*3ba0*/  FMUL R7, R42, R42 ;  /* 0x0000002a2a077220 */ /* 0x000fd20000400000 */
[----:B------:R-:W-:-:S04]  /*3bb0*/  FFMA.FTZ R0, R7, R0, -0.052303962409496307373 ;  /* 0xbd563cae07007423 */ /* 0x000fc80000010000 */
[----:B------:R-:W-:-:S04]  /*3bc0*/  FFMA.FTZ R0, R7, R0, 0.1331529766321182251 ;  /* 0x3e08594107007423 */ /* 0x000fc80000010000 */
[----:B------:R-:W-:-:S04]  /*3bd0*/  FFMA.FTZ R0, R7, R0, -0.33332768082618713379 ;  /* 0xbeaaa9ed07007423 */ /* 0x000fc80000010000 */
[----:B------:R-:W-:-:S04]  /*3be0*/  FFMA.FTZ R7, R7, R0, RZ ;  /* 0x0000000007077223 */ /* 0x000fc800000100ff */
[----:B------:R-:W-:-:S07]  /*3bf0*/  FFMA.FTZ R42, R42, R7, R42 ;  /* 0x000000072a2a7223 */ /* 0x000fce000001002a */
.L_x_76:
[----:B------:R-:W-:Y:S05]  /*3c00*/  BSYNC B0 ;  /* 0x0000000000007941 */ /* 0x000fea0003800000 */
.L_x_74:
[----:B------:R-:W-:Y:S01]  /*3c10*/  FADD.FTZ R8, |R5|, -RZ ;  /* 0x800000ff05087221 */ /* 0x000fe20000010200 */
[----:B------:R-:W-:Y:S04]  /*3c20*/  BSSY B0, `(.L_x_77) ;  /* 0x0000013000007945 */ /* 0x000fe80003800000 */
        /* <DEDUP_REMOVED lines=11> */
.L_x_78:
[----:B------:R-:W-:Y:S01]  /*3ce0*/  MOV R0, 0x3c80f082 ;  /* 0x3c80f08200007802 */ /* 0x000fe20000000f00 */
[----:B------:R-:W-:-:S04]  /*3cf0*/  FMUL R7, R5, R5 ;  /* 0x0000000505077220 */ /* 0x000fc80000400000 */
[----:B------:R-:W-:-:S04]  /*3d00*/  FFMA.FTZ R0, R7, R0, -0.052303962409496307373 ;  /* 0xbd563cae07007423 */ /* 0x000fc80000010000 */
[----:B------:R-:W-:-:S04]  /*3d10*/  FFMA.FTZ R0, R7, R0, 0.1331529766321182251 ;  /* 0x3e08594107007423 */ /* 0x000fc80000010000 */
[----:B------:R-:W-:-:S04]  /*3d20*/  FFMA.FTZ R0, R7, R0, -0.33332768082618713379 ;  /* 0xbeaaa9ed07007423 */ /* 0x000fc80000010000 */
[----:B------:R-:W-:-:S04]  /*3d30*/  FFMA.FTZ R0, R7, R0, RZ ;  /* 0x0000000007007223 */ /* 0x000fc800000100ff */
[----:B------:R-:W-:-:S07]  /*3d40*/  FFMA.FTZ R41, R5, R0, R5 ;  /* 0x0000000005297223 */ /* 0x000fce0000010005 */
.L_x_79:
[----:B------:R-:W-:Y:S05]  /*3d50*/  BSYNC B0 ;  /* 0x0000000000007941 */ /* 0x000fea0003800000 */
.L_x_77:
[----:B------:R-:W0:Y:S01]  /*3d60*/  LDC.64 R4, c[0x0][0x220] ;  /* 0x00008800ff047b82 */ /* 0x000e220000000a00 */
[----:B------:R-:W-:Y:S01]  /*3d70*/  FMUL R6, R21, R34 ;  /* 0x0000002215067220 */ /* 0x000fe20000400000 */
[----:B------:R-:W-:Y:S01]  /*3d80*/  FMUL R7, R24, R35 ;  /* 0x0000002318077220 */ /* 0x000fe20000400000 */
[----:B------:R-:W-:Y:S01]  /*3d90*/  FMUL R8, R16, R13 ;  /* 0x0000000d10087220 */ /* 0x000fe20000400000 */
[----:B------:R-:W-:Y:S01]  /*3da0*/  FMUL R9, R12, R15 ;  /* 0x0000000f0c097220 */ /* 0x000fe20000400000 */
[----:B------:R-:W-:Y:S01]  /*3db0*/  FMUL R10, R3, R14 ;  /* 0x0000000e030a7220 */ /* 0x000fe20000400000 */
[----:B------:R-:W-:Y:S01]  /*3dc0*/  FMUL R11, R2, R17 ;  /* 0x00000011020b7220 */ /* 0x000fe20000400000 */
[----:B------:R-:W-:Y:S01]  /*3dd0*/  @P0 FMUL R8, R22, R33 ;  /* 0x0000002116080220 */ /* 0x000fe20000400000 */
[----:B------:R-:W-:Y:S01]  /*3de0*/  @P0 FMUL R9, R23, R36 ;  /* 0x0000002417090220 */ /* 0x000fe20000400000 */
[----:B------:R-:W-:Y:S01]  /*3df0*/  @P0 FMUL R10, R26, R37 ;  /* 0x000000251a0a0220 */ /* 0x000fe20000400000 */
[----:B------:R-:W-:Y:S01]  /*3e00*/  @P0 FMUL R11, R27, R38 ;  /* 0x000000261b0b0220 */ /* 0x000fe20000400000 */
[----:B------:R-:W-:Y:S01]  /*3e10*/  @P0 FMUL R6, R31, R42 ;  /* 0x0000002a1f060220 */ /* 0x000fe20000400000 */
[----:B------:R-:W-:Y:S01]  /*3e20*/  @P0 FMUL R7, R32, R41 ;  /* 0x0000002920070220 */ /* 0x000fe20000400000 */
[----:B0-----:R-:W-:-:S04]  /*3e30*/  IMAD.WIDE R20, R20, 0x4, R4 ;  /* 0x0000000414147825 */ /* 0x001fc800078e0204 */
[----:B------:R-:W-:Y:S01]  /*3e40*/  FMUL R5, R19, R28 ;  /* 0x0000001c13057220 */ /* 0x000fe20000400000 */
[----:B------:R-:W-:Y:S01]  /*3e50*/  FMUL R4, R18, R25 ;  /* 0x0000001912047220 */ /* 0x000fe20000400000 */
[----:B------:R-:W-:Y:S01]  /*3e60*/  @P0 FMUL R4, R29, R40 ;  /* 0x000000281d040220 */ /* 0x000fe20000400000 */
[----:B------:R-:W-:Y:S01]  /*3e70*/  @P0 FMUL R5, R30, R39 ;  /* 0x000000271e050220 */ /* 0x000fe20000400000 */
[----:B------:R-:W-:Y:S04]  /*3e80*/  STG.E.128 desc[UR4][R20.64], R8 ;  /* 0x0000000814007986 */ /* 0x000fe8000c101d04 */
[----:B------:R-:W-:Y:S01]  /*3e90*/  STG.E.128 desc[UR4][R20.64+0x800], R4 ;  /* 0x0008000414007986 */ /* 0x000fe2000c101d04 */
[----:B------:R-:W-:Y:S05]  /*3ea0*/  EXIT ;  /* 0x000000000000794d */ /* 0x000fea0003800000 */
.L_x_80:
[----:B------:R-:W-:-:S00]  /*3eb0*/  BRA `(.L_x_80) ;  /* 0xfffffffc00fc7947 */ /* 0x000fc0000383ffff */
[----:B------:R-:W-:-:S00]  /*3ec0*/  NOP ;  /* 0x0000000000007918 */ /* 0x000fc00000000000 */
        /* <DEDUP_REMOVED lines=11> */
.L_x_81:


//--------------------- .nv.global.init           --------------------------
	.section	.nv.global.init,"aw",@progbits
.nv.global.init:
	.type		_$_str,@object
	.size		_$_str,(.L_0 - _$_str)
_$_str:
        /*0000*/ 	.byte	0x5f, 0x5f, 0x43, 0x55, 0x44, 0x41, 0x5f, 0x46, 0x54, 0x5a, 0x00
.L_0:


//--------------------- .nv.constant0.triton_poi_fused_cat_7 --------------------------
	.section	.nv.constant0.triton_poi_fused_cat_7,"a",@progbits
	.sectionflags	@""
	.align	4
.nv.constant0.triton_poi_fused_cat_7:
	.zero		556
